//
// Generated by NVIDIA NVVM Compiler
//
// Compiler Build ID: CL-36424714
// Cuda compilation tools, release 13.0, V13.0.88
// Based on NVVM 20.0.0
//

.version 9.0
.target sm_100
.address_size 64

	// .globl	rms_norm_f32
.extern .shared .align 16 .b8 shared_f32[];
.extern .shared .align 16 .b8 shared_f16[];
.extern .shared .align 16 .b8 shared_bf16[];

.visible .entry rms_norm_f32(
	.param .u64 .ptr .align 1 rms_norm_f32_param_0,
	.param .u64 .ptr .align 1 rms_norm_f32_param_1,
	.param .u64 .ptr .align 1 rms_norm_f32_param_2,
	.param .f32 rms_norm_f32_param_3,
	.param .u32 rms_norm_f32_param_4,
	.param .u32 rms_norm_f32_param_5
)
{
	.reg .pred 	%p<17>;
	.reg .b32 	%r<73>;
	.reg .b32 	%f<54>;
	.reg .b64 	%rd<42>;

	ld.param.u64 	%rd8, [rms_norm_f32_param_0];
	ld.param.u64 	%rd9, [rms_norm_f32_param_1];
	ld.param.u64 	%rd10, [rms_norm_f32_param_2];
	ld.param.f32 	%f9, [rms_norm_f32_param_3];
	ld.param.u32 	%r33, [rms_norm_f32_param_4];
	ld.param.u32 	%r32, [rms_norm_f32_param_5];
	cvta.to.global.u64 	%rd1, %rd8;
	cvta.to.global.u64 	%rd2, %rd10;
	cvta.to.global.u64 	%rd3, %rd9;
	mov.u32 	%r1, %ctaid.x;
	setp.ge.s32 	%p1, %r1, %r33;
	@%p1 bra 	$L__BB0_20;
	mov.u32 	%r72, %tid.x;
	mov.u32 	%r3, %ntid.x;
	setp.ge.s32 	%p2, %r72, %r32;
	mov.f32 	%f53, 0f00000000;
	@%p2 bra 	$L__BB0_8;
	mul.lo.s32 	%r4, %r32, %r1;
	add.s32 	%r34, %r72, %r3;
	max.u32 	%r35, %r32, %r34;
	setp.lt.u32 	%p3, %r34, %r32;
	selp.u32 	%r36, 1, 0, %p3;
	add.s32 	%r37, %r34, %r36;
	sub.s32 	%r38, %r35, %r37;
	div.u32 	%r39, %r38, %r3;
	add.s32 	%r5, %r39, %r36;
	and.b32  	%r40, %r5, 3;
	setp.eq.s32 	%p4, %r40, 3;
	mov.f32 	%f53, 0f00000000;
	mov.u32 	%r66, %r72;
	@%p4 bra 	$L__BB0_5;
	add.s32 	%r64, %r72, %r4;
	add.s32 	%r41, %r5, 1;
	and.b32  	%r42, %r41, 3;
	neg.s32 	%r63, %r42;
	mov.f32 	%f53, 0f00000000;
	mov.u32 	%r66, %r72;
$L__BB0_4:
	.pragma "nounroll";
	mul.wide.s32 	%rd11, %r64, 4;
	add.s64 	%rd12, %rd3, %rd11;
	ld.global.f32 	%f14, [%rd12];
	fma.rn.f32 	%f53, %f14, %f14, %f53;
	add.s32 	%r66, %r66, %r3;
	add.s32 	%r64, %r64, %r3;
	add.s32 	%r63, %r63, 1;
	setp.ne.s32 	%p5, %r63, 0;
	@%p5 bra 	$L__BB0_4;
$L__BB0_5:
	setp.lt.u32 	%p6, %r5, 3;
	@%p6 bra 	$L__BB0_8;
	shl.b32 	%r44, %r3, 2;
	cvt.u64.u32 	%rd15, %r44;
$L__BB0_7:
	add.s32 	%r43, %r66, %r4;
	mul.wide.s32 	%rd13, %r43, 4;
	add.s64 	%rd14, %rd3, %rd13;
	ld.global.f32 	%f15, [%rd14];
	fma.rn.f32 	%f16, %f15, %f15, %f53;
	add.s64 	%rd16, %rd14, %rd15;
	ld.global.f32 	%f17, [%rd16];
	fma.rn.f32 	%f18, %f17, %f17, %f16;
	add.s64 	%rd17, %rd16, %rd15;
	ld.global.f32 	%f19, [%rd17];
	fma.rn.f32 	%f20, %f19, %f19, %f18;
	add.s64 	%rd18, %rd17, %rd15;
	ld.global.f32 	%f21, [%rd18];
	fma.rn.f32 	%f53, %f21, %f21, %f20;
	add.s32 	%r66, %r44, %r66;
	setp.lt.s32 	%p7, %r66, %r32;
	@%p7 bra 	$L__BB0_7;
$L__BB0_8:
	shl.b32 	%r45, %r72, 2;
	mov.u32 	%r46, shared_f32;
	add.s32 	%r17, %r46, %r45;
	st.shared.f32 	[%r17], %f53;
	bar.sync 	0;
	setp.lt.u32 	%p8, %r3, 2;
	@%p8 bra 	$L__BB0_13;
	mov.u32 	%r68, %r3;
$L__BB0_10:
	shr.u32 	%r19, %r68, 1;
	setp.ge.u32 	%p9, %r72, %r19;
	@%p9 bra 	$L__BB0_12;
	shl.b32 	%r47, %r19, 2;
	add.s32 	%r48, %r17, %r47;
	ld.shared.f32 	%f22, [%r48];
	ld.shared.f32 	%f23, [%r17];
	add.f32 	%f24, %f22, %f23;
	st.shared.f32 	[%r17], %f24;
$L__BB0_12:
	bar.sync 	0;
	setp.gt.u32 	%p10, %r68, 3;
	mov.u32 	%r68, %r19;
	@%p10 bra 	$L__BB0_10;
$L__BB0_13:
	setp.ge.s32 	%p11, %r72, %r32;
	ld.shared.f32 	%f25, [shared_f32];
	cvt.rn.f32.s32 	%f26, %r32;
	div.rn.f32 	%f27, %f25, %f26;
	add.f32 	%f28, %f9, %f27;
	sqrt.rn.f32 	%f8, %f28;
	@%p11 bra 	$L__BB0_20;
	mul.lo.s32 	%r20, %r32, %r1;
	add.s32 	%r49, %r72, %r3;
	max.s32 	%r50, %r32, %r49;
	setp.lt.s32 	%p12, %r49, %r32;
	selp.u32 	%r51, 1, 0, %p12;
	add.s32 	%r52, %r49, %r51;
	sub.s32 	%r53, %r50, %r52;
	div.u32 	%r54, %r53, %r3;
	add.s32 	%r21, %r54, %r51;
	and.b32  	%r55, %r21, 3;
	setp.eq.s32 	%p13, %r55, 3;
	@%p13 bra 	$L__BB0_17;
	add.s32 	%r56, %r21, 1;
	and.b32  	%r57, %r56, 3;
	mul.wide.u32 	%rd19, %r72, 4;
	add.s64 	%rd41, %rd2, %rd19;
	mul.wide.u32 	%rd5, %r3, 4;
	add.s32 	%r70, %r72, %r20;
	neg.s32 	%r69, %r57;
	mad.lo.s32 	%r72, %r3, %r57, %r72;
$L__BB0_16:
	.pragma "nounroll";
	mul.wide.s32 	%rd20, %r70, 4;
	add.s64 	%rd21, %rd1, %rd20;
	add.s64 	%rd22, %rd3, %rd20;
	ld.global.f32 	%f29, [%rd22];
	div.rn.f32 	%f30, %f29, %f8;
	ld.global.f32 	%f31, [%rd41];
	mul.f32 	%f32, %f30, %f31;
	st.global.f32 	[%rd21], %f32;
	add.s64 	%rd41, %rd41, %rd5;
	add.s32 	%r70, %r70, %r3;
	add.s32 	%r69, %r69, 1;
	setp.ne.s32 	%p14, %r69, 0;
	@%p14 bra 	$L__BB0_16;
$L__BB0_17:
	setp.lt.u32 	%p15, %r21, 3;
	@%p15 bra 	$L__BB0_20;
	shl.b32 	%r60, %r3, 2;
	cvt.u64.u32 	%rd28, %r60;
$L__BB0_19:
	add.s32 	%r58, %r72, %r20;
	mul.wide.s32 	%rd23, %r58, 4;
	add.s64 	%rd24, %rd3, %rd23;
	ld.global.f32 	%f33, [%rd24];
	div.rn.f32 	%f34, %f33, %f8;
	mul.wide.u32 	%rd25, %r72, 4;
	add.s64 	%rd26, %rd2, %rd25;
	ld.global.f32 	%f35, [%rd26];
	mul.f32 	%f36, %f34, %f35;
	add.s64 	%rd27, %rd1, %rd23;
	st.global.f32 	[%rd27], %f36;
	add.s32 	%r59, %r72, %r3;
	add.s64 	%rd29, %rd24, %rd28;
	ld.global.f32 	%f37, [%rd29];
	div.rn.f32 	%f38, %f37, %f8;
	mul.wide.u32 	%rd30, %r59, 4;
	add.s64 	%rd31, %rd2, %rd30;
	ld.global.f32 	%f39, [%rd31];
	mul.f32 	%f40, %f38, %f39;
	add.s64 	%rd32, %rd27, %rd28;
	st.global.f32 	[%rd32], %f40;
	add.s32 	%r61, %r59, %r3;
	add.s64 	%rd33, %rd29, %rd28;
	ld.global.f32 	%f41, [%rd33];
	div.rn.f32 	%f42, %f41, %f8;
	mul.wide.u32 	%rd34, %r61, 4;
	add.s64 	%rd35, %rd2, %rd34;
	ld.global.f32 	%f43, [%rd35];
	mul.f32 	%f44, %f42, %f43;
	add.s64 	%rd36, %rd32, %rd28;
	st.global.f32 	[%rd36], %f44;
	add.s32 	%r62, %r61, %r3;
	add.s64 	%rd37, %rd33, %rd28;
	ld.global.f32 	%f45, [%rd37];
	div.rn.f32 	%f46, %f45, %f8;
	mul.wide.u32 	%rd38, %r62, 4;
	add.s64 	%rd39, %rd2, %rd38;
	ld.global.f32 	%f47, [%rd39];
	mul.f32 	%f48, %f46, %f47;
	add.s64 	%rd40, %rd36, %rd28;
	st.global.f32 	[%rd40], %f48;
	add.s32 	%r72, %r62, %r3;
	setp.lt.s32 	%p16, %r72, %r32;
	@%p16 bra 	$L__BB0_19;
$L__BB0_20:
	ret;

}
	// .globl	rms_norm_f16
.visible .entry rms_norm_f16(
	.param .u64 .ptr .align 1 rms_norm_f16_param_0,
	.param .u64 .ptr .align 1 rms_norm_f16_param_1,
	.param .u64 .ptr .align 1 rms_norm_f16_param_2,
	.param .align 2 .b8 rms_norm_f16_param_3[2],
	.param .u32 rms_norm_f16_param_4,
	.param .u32 rms_norm_f16_param_5
)
{
	.reg .pred 	%p<29>;
	.reg .b16 	%rs<170>;
	.reg .b32 	%r<75>;
	.reg .b32 	%f<51>;
	.reg .b64 	%rd<46>;

	ld.param.u16 	%rs34, [rms_norm_f16_param_3];
	ld.param.u64 	%rd15, [rms_norm_f16_param_0];
	ld.param.u64 	%rd16, [rms_norm_f16_param_1];
	ld.param.u64 	%rd17, [rms_norm_f16_param_2];
	ld.param.u32 	%r37, [rms_norm_f16_param_4];
	ld.param.u32 	%r36, [rms_norm_f16_param_5];
	cvta.to.global.u64 	%rd1, %rd15;
	cvta.to.global.u64 	%rd2, %rd17;
	cvta.to.global.u64 	%rd3, %rd16;
	mov.u32 	%r1, %ctaid.x;
	setp.ge.s32 	%p1, %r1, %r37;
	@%p1 bra 	$L__BB1_38;
	mov.u32 	%r74, %tid.x;
	mov.u32 	%r3, %ntid.x;
	mov.f32 	%f17, 0f00000000;
	// begin inline asm
	{  cvt.rn.f16.f32 %rs35, %f17;}

	// end inline asm
	setp.ge.s32 	%p2, %r74, %r36;
	mov.u16 	%rs163, %rs35;
	@%p2 bra 	$L__BB1_8;
	mul.lo.s32 	%r4, %r36, %r1;
	add.s32 	%r38, %r74, %r3;
	max.u32 	%r39, %r36, %r38;
	setp.lt.u32 	%p3, %r38, %r36;
	selp.u32 	%r40, 1, 0, %p3;
	add.s32 	%r41, %r38, %r40;
	sub.s32 	%r42, %r39, %r41;
	div.u32 	%r43, %r42, %r3;
	add.s32 	%r5, %r43, %r40;
	and.b32  	%r44, %r5, 3;
	setp.eq.s32 	%p4, %r44, 3;
	mov.u32 	%r68, %r74;
	mov.u16 	%rs163, %rs35;
	@%p4 bra 	$L__BB1_5;
	add.s32 	%r66, %r74, %r4;
	add.s32 	%r45, %r5, 1;
	and.b32  	%r46, %r45, 3;
	neg.s32 	%r65, %r46;
	mov.u32 	%r68, %r74;
	mov.u16 	%rs163, %rs35;
$L__BB1_4:
	.pragma "nounroll";
	mul.wide.s32 	%rd18, %r66, 2;
	add.s64 	%rd19, %rd3, %rd18;
	ld.global.u16 	%rs38, [%rd19];
	// begin inline asm
	{mul.f16 %rs37,%rs38,%rs38;
}
	// end inline asm
	// begin inline asm
	{add.f16 %rs163,%rs163,%rs37;
}
	// end inline asm
	add.s32 	%r68, %r68, %r3;
	add.s32 	%r66, %r66, %r3;
	add.s32 	%r65, %r65, 1;
	setp.ne.s32 	%p5, %r65, 0;
	@%p5 bra 	$L__BB1_4;
$L__BB1_5:
	setp.lt.u32 	%p6, %r5, 3;
	@%p6 bra 	$L__BB1_8;
	shl.b32 	%r48, %r3, 1;
	cvt.u64.u32 	%rd22, %r48;
	shl.b32 	%r49, %r3, 2;
$L__BB1_7:
	add.s32 	%r47, %r68, %r4;
	mul.wide.s32 	%rd20, %r47, 2;
	add.s64 	%rd21, %rd3, %rd20;
	ld.global.u16 	%rs44, [%rd21];
	// begin inline asm
	{mul.f16 %rs43,%rs44,%rs44;
}
	// end inline asm
	// begin inline asm
	{add.f16 %rs46,%rs163,%rs43;
}
	// end inline asm
	add.s64 	%rd23, %rd21, %rd22;
	ld.global.u16 	%rs50, [%rd23];
	// begin inline asm
	{mul.f16 %rs49,%rs50,%rs50;
}
	// end inline asm
	// begin inline asm
	{add.f16 %rs52,%rs46,%rs49;
}
	// end inline asm
	add.s64 	%rd24, %rd23, %rd22;
	ld.global.u16 	%rs56, [%rd24];
	// begin inline asm
	{mul.f16 %rs55,%rs56,%rs56;
}
	// end inline asm
	// begin inline asm
	{add.f16 %rs58,%rs52,%rs55;
}
	// end inline asm
	add.s64 	%rd25, %rd24, %rd22;
	ld.global.u16 	%rs62, [%rd25];
	// begin inline asm
	{mul.f16 %rs61,%rs62,%rs62;
}
	// end inline asm
	// begin inline asm
	{add.f16 %rs163,%rs58,%rs61;
}
	// end inline asm
	add.s32 	%r68, %r49, %r68;
	setp.lt.s32 	%p7, %r68, %r36;
	@%p7 bra 	$L__BB1_7;
$L__BB1_8:
	shl.b32 	%r50, %r74, 1;
	mov.u32 	%r51, shared_f16;
	add.s32 	%r17, %r51, %r50;
	st.shared.u16 	[%r17], %rs163;
	bar.sync 	0;
	setp.lt.u32 	%p8, %r3, 2;
	@%p8 bra 	$L__BB1_13;
	mov.u32 	%r70, %r3;
$L__BB1_10:
	shr.u32 	%r19, %r70, 1;
	setp.ge.u32 	%p9, %r74, %r19;
	@%p9 bra 	$L__BB1_12;
	and.b32  	%r52, %r70, 2046;
	add.s32 	%r53, %r17, %r52;
	ld.shared.u16 	%rs68, [%r17];
	ld.shared.u16 	%rs69, [%r53];
	// begin inline asm
	{add.f16 %rs67,%rs68,%rs69;
}
	// end inline asm
	st.shared.u16 	[%r17], %rs67;
$L__BB1_12:
	bar.sync 	0;
	setp.gt.u32 	%p10, %r70, 3;
	mov.u32 	%r70, %r19;
	@%p10 bra 	$L__BB1_10;
$L__BB1_13:
	ld.shared.u16 	%rs71, [shared_f16];
	// begin inline asm
	cvt.rn.f16.s32 %rs70, %r36;
	// end inline asm
	// begin inline asm
	{  cvt.f32.f16 %f18, %rs71;}

	// end inline asm
	// begin inline asm
	{  cvt.f32.f16 %f19, %rs70;}

	// end inline asm
	// begin inline asm
	{rcp.approx.ftz.f32 %f20, %f19;
}
	// end inline asm
	mul.f32 	%f22, %f18, %f20;
	// begin inline asm
	{  cvt.rn.f16.f32 %rs164, %f22;}

	// end inline asm
	// begin inline asm
	{abs.f16 %rs74,%rs164;
}
	// end inline asm
	mov.b16 	%rs78, 143;
	// begin inline asm
	{ .reg .pred __$temp3;
  setp.lt.f16  __$temp3, %rs74, %rs78;
  selp.u16 %rs76, 1, 0, __$temp3;}
	// end inline asm
	setp.eq.s16 	%p11, %rs76, 0;
	@%p11 bra 	$L__BB1_16;
	// begin inline asm
	{ .reg .pred __$temp3;
  setp.lt.f16  __$temp3, %rs35, %rs74;
  selp.u16 %rs79, 1, 0, __$temp3;}
	// end inline asm
	setp.eq.s16 	%p12, %rs79, 0;
	@%p12 bra 	$L__BB1_16;
	neg.f32 	%f24, %f19;
	fma.rn.f32 	%f25, %f24, %f22, %f18;
	fma.rn.f32 	%f23, %f20, %f25, %f22;
	// begin inline asm
	{  cvt.rn.f16.f32 %rs164, %f23;}

	// end inline asm
$L__BB1_16:
	setp.ge.s32 	%p13, %r74, %r36;
	// begin inline asm
	{add.f16 %rs83,%rs164,%rs34;
}
	// end inline asm
	// begin inline asm
	{  cvt.f32.f16 %f26, %rs83;}

	// end inline asm
	sqrt.rn.f32 	%f27, %f26;
	// begin inline asm
	{  cvt.rn.f16.f32 %rs87, %f27;}

	// end inline asm
	@%p13 bra 	$L__BB1_38;
	mul.lo.s32 	%r20, %r36, %r1;
	// begin inline asm
	{  cvt.f32.f16 %f28, %rs87;}

	// end inline asm
	// begin inline asm
	{rcp.approx.ftz.f32 %f29, %f28;
}
	// end inline asm
	neg.f32 	%f6, %f28;
	add.s32 	%r55, %r74, %r3;
	max.s32 	%r56, %r36, %r55;
	setp.lt.s32 	%p14, %r55, %r36;
	selp.u32 	%r57, 1, 0, %p14;
	add.s32 	%r58, %r55, %r57;
	sub.s32 	%r59, %r56, %r58;
	div.u32 	%r60, %r59, %r3;
	add.s32 	%r21, %r60, %r57;
	and.b32  	%r61, %r21, 3;
	setp.eq.s32 	%p15, %r61, 3;
	@%p15 bra 	$L__BB1_23;
	add.s32 	%r62, %r21, 1;
	and.b32  	%r63, %r62, 3;
	mul.wide.u32 	%rd26, %r74, 2;
	add.s64 	%rd45, %rd2, %rd26;
	mul.wide.u32 	%rd5, %r3, 2;
	add.s32 	%r72, %r74, %r20;
	neg.s32 	%r71, %r63;
	mad.lo.s32 	%r74, %r3, %r63, %r74;
$L__BB1_19:
	.pragma "nounroll";
	mul.wide.s32 	%rd7, %r72, 2;
	add.s64 	%rd27, %rd3, %rd7;
	ld.global.u16 	%rs89, [%rd27];
	// begin inline asm
	{  cvt.f32.f16 %f31, %rs89;}

	// end inline asm
	mul.f32 	%f32, %f31, %f29;
	// begin inline asm
	{  cvt.rn.f16.f32 %rs165, %f32;}

	// end inline asm
	// begin inline asm
	{abs.f16 %rs91,%rs165;
}
	// end inline asm
	mov.b16 	%rs95, 143;
	// begin inline asm
	{ .reg .pred __$temp3;
  setp.lt.f16  __$temp3, %rs91, %rs95;
  selp.u16 %rs93, 1, 0, __$temp3;}
	// end inline asm
	setp.eq.s16 	%p16, %rs93, 0;
	@%p16 bra 	$L__BB1_22;
	// begin inline asm
	{ .reg .pred __$temp3;
  setp.lt.f16  __$temp3, %rs35, %rs91;
  selp.u16 %rs96, 1, 0, __$temp3;}
	// end inline asm
	setp.eq.s16 	%p17, %rs96, 0;
	@%p17 bra 	$L__BB1_22;
	fma.rn.f32 	%f34, %f6, %f32, %f31;
	fma.rn.f32 	%f33, %f29, %f34, %f32;
	// begin inline asm
	{  cvt.rn.f16.f32 %rs165, %f33;}

	// end inline asm
$L__BB1_22:
	ld.global.u16 	%rs102, [%rd45];
	// begin inline asm
	{mul.f16 %rs100,%rs165,%rs102;
}
	// end inline asm
	add.s64 	%rd28, %rd1, %rd7;
	st.global.u16 	[%rd28], %rs100;
	add.s64 	%rd45, %rd45, %rd5;
	add.s32 	%r72, %r72, %r3;
	add.s32 	%r71, %r71, 1;
	setp.ne.s32 	%p18, %r71, 0;
	@%p18 bra 	$L__BB1_19;
$L__BB1_23:
	setp.lt.u32 	%p19, %r21, 3;
	@%p19 bra 	$L__BB1_38;
	shl.b32 	%r32, %r3, 1;
	cvt.u64.u32 	%rd33, %r32;
$L__BB1_25:
	add.s32 	%r31, %r74, %r20;
	mul.wide.s32 	%rd29, %r31, 2;
	add.s64 	%rd9, %rd3, %rd29;
	ld.global.u16 	%rs103, [%rd9];
	// begin inline asm
	{  cvt.f32.f16 %f35, %rs103;}

	// end inline asm
	mul.f32 	%f36, %f35, %f29;
	// begin inline asm
	{  cvt.rn.f16.f32 %rs166, %f36;}

	// end inline asm
	// begin inline asm
	{abs.f16 %rs105,%rs166;
}
	// end inline asm
	mov.b16 	%rs109, 143;
	// begin inline asm
	{ .reg .pred __$temp3;
  setp.lt.f16  __$temp3, %rs105, %rs109;
  selp.u16 %rs107, 1, 0, __$temp3;}
	// end inline asm
	setp.eq.s16 	%p20, %rs107, 0;
	@%p20 bra 	$L__BB1_28;
	// begin inline asm
	{ .reg .pred __$temp3;
  setp.lt.f16  __$temp3, %rs35, %rs105;
  selp.u16 %rs110, 1, 0, __$temp3;}
	// end inline asm
	setp.eq.s16 	%p21, %rs110, 0;
	@%p21 bra 	$L__BB1_28;
	fma.rn.f32 	%f38, %f6, %f36, %f35;
	fma.rn.f32 	%f37, %f29, %f38, %f36;
	// begin inline asm
	{  cvt.rn.f16.f32 %rs166, %f37;}

	// end inline asm
$L__BB1_28:
	mul.wide.u32 	%rd30, %r74, 2;
	add.s64 	%rd31, %rd2, %rd30;
	ld.global.u16 	%rs116, [%rd31];
	// begin inline asm
	{mul.f16 %rs114,%rs166,%rs116;
}
	// end inline asm
	add.s64 	%rd10, %rd1, %rd29;
	st.global.u16 	[%rd10], %rs114;
	add.s64 	%rd11, %rd9, %rd33;
	ld.global.u16 	%rs117, [%rd11];
	// begin inline asm
	{  cvt.f32.f16 %f39, %rs117;}

	// end inline asm
	mul.f32 	%f40, %f39, %f29;
	// begin inline asm
	{  cvt.rn.f16.f32 %rs167, %f40;}

	// end inline asm
	// begin inline asm
	{abs.f16 %rs119,%rs167;
}
	// end inline asm
	mov.b16 	%rs123, 143;
	// begin inline asm
	{ .reg .pred __$temp3;
  setp.lt.f16  __$temp3, %rs119, %rs123;
  selp.u16 %rs121, 1, 0, __$temp3;}
	// end inline asm
	setp.eq.s16 	%p22, %rs121, 0;
	@%p22 bra 	$L__BB1_31;
	// begin inline asm
	{ .reg .pred __$temp3;
  setp.lt.f16  __$temp3, %rs35, %rs119;
  selp.u16 %rs124, 1, 0, __$temp3;}
	// end inline asm
	setp.eq.s16 	%p23, %rs124, 0;
	@%p23 bra 	$L__BB1_31;
	fma.rn.f32 	%f42, %f6, %f40, %f39;
	fma.rn.f32 	%f41, %f29, %f42, %f40;
	// begin inline asm
	{  cvt.rn.f16.f32 %rs167, %f41;}

	// end inline asm
$L__BB1_31:
	add.s32 	%r33, %r74, %r3;
	mul.wide.u32 	%rd35, %r33, 2;
	add.s64 	%rd36, %rd2, %rd35;
	ld.global.u16 	%rs130, [%rd36];
	// begin inline asm
	{mul.f16 %rs128,%rs167,%rs130;
}
	// end inline asm
	add.s64 	%rd12, %rd10, %rd33;
	st.global.u16 	[%rd12], %rs128;
	add.s64 	%rd13, %rd11, %rd33;
	ld.global.u16 	%rs131, [%rd13];
	// begin inline asm
	{  cvt.f32.f16 %f43, %rs131;}

	// end inline asm
	mul.f32 	%f44, %f43, %f29;
	// begin inline asm
	{  cvt.rn.f16.f32 %rs168, %f44;}

	// end inline asm
	// begin inline asm
	{abs.f16 %rs133,%rs168;
}
	// end inline asm
	mov.b16 	%rs137, 143;
	// begin inline asm
	{ .reg .pred __$temp3;
  setp.lt.f16  __$temp3, %rs133, %rs137;
  selp.u16 %rs135, 1, 0, __$temp3;}
	// end inline asm
	setp.eq.s16 	%p24, %rs135, 0;
	@%p24 bra 	$L__BB1_34;
	// begin inline asm
	{ .reg .pred __$temp3;
  setp.lt.f16  __$temp3, %rs35, %rs133;
  selp.u16 %rs138, 1, 0, __$temp3;}
	// end inline asm
	setp.eq.s16 	%p25, %rs138, 0;
	@%p25 bra 	$L__BB1_34;
	fma.rn.f32 	%f46, %f6, %f44, %f43;
	fma.rn.f32 	%f45, %f29, %f46, %f44;
	// begin inline asm
	{  cvt.rn.f16.f32 %rs168, %f45;}

	// end inline asm
$L__BB1_34:
	add.s32 	%r34, %r33, %r3;
	mul.wide.u32 	%rd38, %r34, 2;
	add.s64 	%rd39, %rd2, %rd38;
	ld.global.u16 	%rs144, [%rd39];
	// begin inline asm
	{mul.f16 %rs142,%rs168,%rs144;
}
	// end inline asm
	add.s64 	%rd14, %rd12, %rd33;
	st.global.u16 	[%rd14], %rs142;
	add.s64 	%rd40, %rd13, %rd33;
	ld.global.u16 	%rs145, [%rd40];
	// begin inline asm
	{  cvt.f32.f16 %f47, %rs145;}

	// end inline asm
	mul.f32 	%f48, %f47, %f29;
	// begin inline asm
	{  cvt.rn.f16.f32 %rs169, %f48;}

	// end inline asm
	// begin inline asm
	{abs.f16 %rs147,%rs169;
}
	// end inline asm
	mov.b16 	%rs151, 143;
	// begin inline asm
	{ .reg .pred __$temp3;
  setp.lt.f16  __$temp3, %rs147, %rs151;
  selp.u16 %rs149, 1, 0, __$temp3;}
	// end inline asm
	setp.eq.s16 	%p26, %rs149, 0;
	@%p26 bra 	$L__BB1_37;
	// begin inline asm
	{ .reg .pred __$temp3;
  setp.lt.f16  __$temp3, %rs35, %rs147;
  selp.u16 %rs152, 1, 0, __$temp3;}
	// end inline asm
	setp.eq.s16 	%p27, %rs152, 0;
	@%p27 bra 	$L__BB1_37;
	fma.rn.f32 	%f50, %f6, %f48, %f47;
	fma.rn.f32 	%f49, %f29, %f50, %f48;
	// begin inline asm
	{  cvt.rn.f16.f32 %rs169, %f49;}

	// end inline asm
$L__BB1_37:
	add.s32 	%r64, %r34, %r3;
	mul.wide.u32 	%rd42, %r64, 2;
	add.s64 	%rd43, %rd2, %rd42;
	ld.global.u16 	%rs158, [%rd43];
	// begin inline asm
	{mul.f16 %rs156,%rs169,%rs158;
}
	// end inline asm
	add.s64 	%rd44, %rd14, %rd33;
	st.global.u16 	[%rd44], %rs156;
	add.s32 	%r74, %r64, %r3;
	setp.lt.s32 	%p28, %r74, %r36;
	@%p28 bra 	$L__BB1_25;
$L__BB1_38:
	ret;

}
	// .globl	rms_norm_fb16
.visible .entry rms_norm_fb16(
	.param .u64 .ptr .align 1 rms_norm_fb16_param_0,
	.param .u64 .ptr .align 1 rms_norm_fb16_param_1,
	.param .u64 .ptr .align 1 rms_norm_fb16_param_2,
	.param .align 2 .b8 rms_norm_fb16_param_3[2],
	.param .u32 rms_norm_fb16_param_4,
	.param .u32 rms_norm_fb16_param_5
)
{
	.reg .pred 	%p<21>;
	.reg .b16 	%rs<86>;
	.reg .b32 	%r<75>;
	.reg .b32 	%f<47>;
	.reg .b64 	%rd<42>;

	ld.param.u16 	%rs10, [rms_norm_fb16_param_3];
	ld.param.u64 	%rd8, [rms_norm_fb16_param_0];
	ld.param.u64 	%rd9, [rms_norm_fb16_param_1];
	ld.param.u64 	%rd10, [rms_norm_fb16_param_2];
	ld.param.u32 	%r33, [rms_norm_fb16_param_4];
	ld.param.u32 	%r32, [rms_norm_fb16_param_5];
	cvta.to.global.u64 	%rd1, %rd8;
	cvta.to.global.u64 	%rd2, %rd10;
	cvta.to.global.u64 	%rd3, %rd9;
	mov.u32 	%r1, %ctaid.x;
	setp.ge.s32 	%p1, %r1, %r33;
	@%p1 bra 	$L__BB2_20;
	mov.u32 	%r74, %tid.x;
	mov.u32 	%r3, %ntid.x;
	mov.f32 	%f3, 0f00000000;
	// begin inline asm
	{  cvt.rn.bf16.f32 %rs85, %f3;}

	// end inline asm
	setp.ge.s32 	%p2, %r74, %r32;
	@%p2 bra 	$L__BB2_8;
	mul.lo.s32 	%r4, %r32, %r1;
	add.s32 	%r34, %r74, %r3;
	max.u32 	%r35, %r32, %r34;
	setp.lt.u32 	%p3, %r34, %r32;
	selp.u32 	%r36, 1, 0, %p3;
	add.s32 	%r37, %r34, %r36;
	sub.s32 	%r38, %r35, %r37;
	div.u32 	%r39, %r38, %r3;
	add.s32 	%r5, %r39, %r36;
	and.b32  	%r40, %r5, 3;
	setp.eq.s32 	%p4, %r40, 3;
	mov.u32 	%r68, %r74;
	@%p4 bra 	$L__BB2_5;
	add.s32 	%r66, %r74, %r4;
	add.s32 	%r41, %r5, 1;
	and.b32  	%r42, %r41, 3;
	neg.s32 	%r65, %r42;
	mov.u32 	%r68, %r74;
$L__BB2_4:
	.pragma "nounroll";
	mul.wide.s32 	%rd11, %r66, 2;
	add.s64 	%rd12, %rd3, %rd11;
	ld.global.u16 	%rs14, [%rd12];
	// begin inline asm
	{ mul.bf16 %rs13,%rs14,%rs14; }

	// end inline asm
	// begin inline asm
	{ add.bf16 %rs85,%rs85,%rs13; }

	// end inline asm
	add.s32 	%r68, %r68, %r3;
	add.s32 	%r66, %r66, %r3;
	add.s32 	%r65, %r65, 1;
	setp.ne.s32 	%p5, %r65, 0;
	@%p5 bra 	$L__BB2_4;
$L__BB2_5:
	setp.lt.u32 	%p6, %r5, 3;
	@%p6 bra 	$L__BB2_8;
	shl.b32 	%r44, %r3, 1;
	cvt.u64.u32 	%rd15, %r44;
	shl.b32 	%r45, %r3, 2;
$L__BB2_7:
	add.s32 	%r43, %r68, %r4;
	mul.wide.s32 	%rd13, %r43, 2;
	add.s64 	%rd14, %rd3, %rd13;
	ld.global.u16 	%rs20, [%rd14];
	// begin inline asm
	{ mul.bf16 %rs19,%rs20,%rs20; }

	// end inline asm
	// begin inline asm
	{ add.bf16 %rs22,%rs85,%rs19; }

	// end inline asm
	add.s64 	%rd16, %rd14, %rd15;
	ld.global.u16 	%rs26, [%rd16];
	// begin inline asm
	{ mul.bf16 %rs25,%rs26,%rs26; }

	// end inline asm
	// begin inline asm
	{ add.bf16 %rs28,%rs22,%rs25; }

	// end inline asm
	add.s64 	%rd17, %rd16, %rd15;
	ld.global.u16 	%rs32, [%rd17];
	// begin inline asm
	{ mul.bf16 %rs31,%rs32,%rs32; }

	// end inline asm
	// begin inline asm
	{ add.bf16 %rs34,%rs28,%rs31; }

	// end inline asm
	add.s64 	%rd18, %rd17, %rd15;
	ld.global.u16 	%rs38, [%rd18];
	// begin inline asm
	{ mul.bf16 %rs37,%rs38,%rs38; }

	// end inline asm
	// begin inline asm
	{ add.bf16 %rs85,%rs34,%rs37; }

	// end inline asm
	add.s32 	%r68, %r45, %r68;
	setp.lt.s32 	%p7, %r68, %r32;
	@%p7 bra 	$L__BB2_7;
$L__BB2_8:
	shl.b32 	%r46, %r74, 1;
	mov.u32 	%r47, shared_bf16;
	add.s32 	%r17, %r47, %r46;
	st.shared.u16 	[%r17], %rs85;
	bar.sync 	0;
	setp.lt.u32 	%p8, %r3, 2;
	@%p8 bra 	$L__BB2_13;
	mov.u32 	%r70, %r3;
$L__BB2_10:
	shr.u32 	%r19, %r70, 1;
	setp.ge.u32 	%p9, %r74, %r19;
	@%p9 bra 	$L__BB2_12;
	and.b32  	%r48, %r70, 2046;
	add.s32 	%r49, %r17, %r48;
	ld.shared.u16 	%rs44, [%r17];
	ld.shared.u16 	%rs45, [%r49];
	// begin inline asm
	{ add.bf16 %rs43,%rs44,%rs45; }

	// end inline asm
	st.shared.u16 	[%r17], %rs43;
$L__BB2_12:
	bar.sync 	0;
	setp.gt.u32 	%p10, %r70, 3;
	mov.u32 	%r70, %r19;
	@%p10 bra 	$L__BB2_10;
$L__BB2_13:
	setp.ge.s32 	%p11, %r74, %r32;
	ld.shared.u16 	%rs47, [shared_bf16];
	// begin inline asm
	cvt.rn.bf16.s32 %rs46, %r32;
	// end inline asm
	// begin inline asm
	{ cvt.f32.bf16 %f4, %rs47;}

	// end inline asm
	// begin inline asm
	{ cvt.f32.bf16 %f5, %rs46;}

	// end inline asm
	abs.f32 	%f12, %f5;
	setp.ge.f32 	%p12, %f12, 0f7E800000;
	mul.f32 	%f13, %f5, 0f3E800000;
	selp.f32 	%f8, %f13, %f5, %p12;
	// begin inline asm
	{ div.approx.f32 %f6, %f4, %f8; }
	// end inline asm
	mul.f32 	%f14, %f6, 0f3E800000;
	selp.f32 	%f9, %f14, %f6, %p12;
	// begin inline asm
	{  cvt.rn.bf16.f32 %rs49, %f9;}

	// end inline asm
	// begin inline asm
	{ add.bf16 %rs50,%rs49,%rs10; }

	// end inline asm
	// begin inline asm
	{ cvt.f32.bf16 %f10, %rs50;}

	// end inline asm
	sqrt.rn.f32 	%f11, %f10;
	// begin inline asm
	{  cvt.rn.bf16.f32 %rs54, %f11;}

	// end inline asm
	@%p11 bra 	$L__BB2_20;
	mul.lo.s32 	%r20, %r32, %r1;
	// begin inline asm
	{ cvt.f32.bf16 %f15, %rs54;}

	// end inline asm
	abs.f32 	%f1, %f15;
	setp.ge.f32 	%p13, %f1, 0f7E800000;
	mul.f32 	%f16, %f15, 0f3E800000;
	selp.f32 	%f2, %f16, %f15, %p13;
	add.s32 	%r51, %r74, %r3;
	max.s32 	%r52, %r32, %r51;
	setp.lt.s32 	%p14, %r51, %r32;
	selp.u32 	%r53, 1, 0, %p14;
	add.s32 	%r54, %r51, %r53;
	sub.s32 	%r55, %r52, %r54;
	div.u32 	%r56, %r55, %r3;
	add.s32 	%r21, %r56, %r53;
	and.b32  	%r57, %r21, 3;
	setp.eq.s32 	%p15, %r57, 3;
	@%p15 bra 	$L__BB2_17;
	add.s32 	%r58, %r21, 1;
	and.b32  	%r59, %r58, 3;
	mul.wide.u32 	%rd19, %r74, 2;
	add.s64 	%rd41, %rd2, %rd19;
	mul.wide.u32 	%rd5, %r3, 2;
	add.s32 	%r72, %r74, %r20;
	neg.s32 	%r71, %r59;
	mad.lo.s32 	%r74, %r3, %r59, %r74;
$L__BB2_16:
	.pragma "nounroll";
	setp.ge.f32 	%p16, %f1, 0f7E800000;
	mul.wide.s32 	%rd20, %r72, 2;
	add.s64 	%rd21, %rd1, %rd20;
	add.s64 	%rd22, %rd3, %rd20;
	ld.global.u16 	%rs56, [%rd22];
	// begin inline asm
	{ cvt.f32.bf16 %f17, %rs56;}

	// end inline asm
	// begin inline asm
	{ div.approx.f32 %f18, %f17, %f2; }
	// end inline asm
	mul.f32 	%f22, %f18, 0f3E800000;
	selp.f32 	%f21, %f22, %f18, %p16;
	// begin inline asm
	{  cvt.rn.bf16.f32 %rs57, %f21;}

	// end inline asm
	ld.global.u16 	%rs60, [%rd41];
	// begin inline asm
	{ mul.bf16 %rs58,%rs57,%rs60; }

	// end inline asm
	st.global.u16 	[%rd21], %rs58;
	add.s64 	%rd41, %rd41, %rd5;
	add.s32 	%r72, %r72, %r3;
	add.s32 	%r71, %r71, 1;
	setp.ne.s32 	%p17, %r71, 0;
	@%p17 bra 	$L__BB2_16;
$L__BB2_17:
	setp.lt.u32 	%p18, %r21, 3;
	@%p18 bra 	$L__BB2_20;
	shl.b32 	%r62, %r3, 1;
	cvt.u64.u32 	%rd28, %r62;
$L__BB2_19:
	setp.ge.f32 	%p19, %f1, 0f7E800000;
	add.s32 	%r60, %r74, %r20;
	mul.wide.s32 	%rd23, %r60, 2;
	add.s64 	%rd24, %rd3, %rd23;
	ld.global.u16 	%rs61, [%rd24];
	// begin inline asm
	{ cvt.f32.bf16 %f23, %rs61;}

	// end inline asm
	// begin inline asm
	{ div.approx.f32 %f24, %f23, %f2; }
	// end inline asm
	mul.f32 	%f43, %f24, 0f3E800000;
	selp.f32 	%f27, %f43, %f24, %p19;
	// begin inline asm
	{  cvt.rn.bf16.f32 %rs62, %f27;}

	// end inline asm
	mul.wide.u32 	%rd25, %r74, 2;
	add.s64 	%rd26, %rd2, %rd25;
	ld.global.u16 	%rs65, [%rd26];
	// begin inline asm
	{ mul.bf16 %rs63,%rs62,%rs65; }

	// end inline asm
	add.s64 	%rd27, %rd1, %rd23;
	st.global.u16 	[%rd27], %rs63;
	add.s32 	%r61, %r74, %r3;
	add.s64 	%rd29, %rd24, %rd28;
	ld.global.u16 	%rs66, [%rd29];
	// begin inline asm
	{ cvt.f32.bf16 %f28, %rs66;}

	// end inline asm
	// begin inline asm
	{ div.approx.f32 %f29, %f28, %f2; }
	// end inline asm
	mul.f32 	%f44, %f29, 0f3E800000;
	selp.f32 	%f32, %f44, %f29, %p19;
	// begin inline asm
	{  cvt.rn.bf16.f32 %rs67, %f32;}

	// end inline asm
	mul.wide.u32 	%rd30, %r61, 2;
	add.s64 	%rd31, %rd2, %rd30;
	ld.global.u16 	%rs70, [%rd31];
	// begin inline asm
	{ mul.bf16 %rs68,%rs67,%rs70; }

	// end inline asm
	add.s64 	%rd32, %rd27, %rd28;
	st.global.u16 	[%rd32], %rs68;
	add.s32 	%r63, %r61, %r3;
	add.s64 	%rd33, %rd29, %rd28;
	ld.global.u16 	%rs71, [%rd33];
	// begin inline asm
	{ cvt.f32.bf16 %f33, %rs71;}

	// end inline asm
	// begin inline asm
	{ div.approx.f32 %f34, %f33, %f2; }
	// end inline asm
	mul.f32 	%f45, %f34, 0f3E800000;
	selp.f32 	%f37, %f45, %f34, %p19;
	// begin inline asm
	{  cvt.rn.bf16.f32 %rs72, %f37;}

	// end inline asm
	mul.wide.u32 	%rd34, %r63, 2;
	add.s64 	%rd35, %rd2, %rd34;
	ld.global.u16 	%rs75, [%rd35];
	// begin inline asm
	{ mul.bf16 %rs73,%rs72,%rs75; }

	// end inline asm
	add.s64 	%rd36, %rd32, %rd28;
	st.global.u16 	[%rd36], %rs73;
	add.s32 	%r64, %r63, %r3;
	add.s64 	%rd37, %rd33, %rd28;
	ld.global.u16 	%rs76, [%rd37];
	// begin inline asm
	{ cvt.f32.bf16 %f38, %rs76;}

	// end inline asm
	// begin inline asm
	{ div.approx.f32 %f39, %f38, %f2; }
	// end inline asm
	mul.f32 	%f46, %f39, 0f3E800000;
	selp.f32 	%f42, %f46, %f39, %p19;
	// begin inline asm
	{  cvt.rn.bf16.f32 %rs77, %f42;}

	// end inline asm
	mul.wide.u32 	%rd38, %r64, 2;
	add.s64 	%rd39, %rd2, %rd38;
	ld.global.u16 	%rs80, [%rd39];
	// begin inline asm
	{ mul.bf16 %rs78,%rs77,%rs80; }

	// end inline asm
	add.s64 	%rd40, %rd36, %rd28;
	st.global.u16 	[%rd40], %rs78;
	add.s32 	%r74, %r64, %r3;
	setp.lt.s32 	%p20, %r74, %r32;
	@%p20 bra 	$L__BB2_19;
$L__BB2_20:
	ret;

}


// ===== COMPILED SASS (sm_100) =====

	.target	sm_100

	.elftype	@"ET_EXEC"


//--------------------- .note.nv.tkinfo           --------------------------
	.section	.note.nv.tkinfo,"",@"SHT_NOTE"
	.sectionflags	@"SHF_NOTE_NV_TKINFO"
	.tkinfo
        /*0018*/ 	.word	0x00000002
        /*0030*/ 	.string	""
        /*0030*/ 	.string	"ptxas"
        /*0030*/ 	.string	"Cuda compilation tools, release 13.0, V13.0.88"
        /*0030*/ 	.string	"Build cuda_13.0.r13.0/compiler.36424714_0"
        /*0030*/ 	.string	"-arch sm_100 -m 64 "



//--------------------- .note.nv.cuinfo           --------------------------
	.section	.note.nv.cuinfo,"",@"SHT_NOTE"
	.sectionflags	@"SHF_NOTE_NV_CUINFO"
        /*0018*/ 	.short	0x0002
        /*001a*/ 	.short	0x0064
        /*001c*/ 	.short	0x0082
	.zero		2


//--------------------- .nv.info                  --------------------------
	.section	.nv.info,"",@"SHT_CUDA_INFO"
	.align	4


	//----- nvinfo : EIATTR_REGCOUNT
	.align		4
        /*0000*/ 	.byte	0x04, 0x2f
        /*0002*/ 	.short	(.L_1 - .L_0)
	.align		4
.L_0:
        /*0004*/ 	.word	index@(rms_norm_f32)
        /*0008*/ 	.word	0x0000001c


	//----- nvinfo : EIATTR_FRAME_SIZE
	.align		4
.L_1:
        /*000c*/ 	.byte	0x04, 0x11
        /*000e*/ 	.short	(.L_3 - .L_2)
	.align		4
.L_2:
        /*0010*/ 	.word	index@($__internal_3_$__cuda_sm3x_div_rn_noftz_f32_slowpath)
        /*0014*/ 	.word	0x00000000


	//----- nvinfo : EIATTR_FRAME_SIZE
	.align		4
.L_3:
        /*0018*/ 	.byte	0x04, 0x11
        /*001a*/ 	.short	(.L_5 - .L_4)
	.align		4
.L_4:
        /*001c*/ 	.word	index@($__internal_2_$__cuda_sm20_sqrt_rn_f32_slowpath)
        /*0020*/ 	.word	0x00000000


	//----- nvinfo : EIATTR_FRAME_SIZE
	.align		4
.L_5:
        /*0024*/ 	.byte	0x04, 0x11
        /*0026*/ 	.short	(.L_7 - .L_6)
	.align		4
.L_6:
        /*0028*/ 	.word	index@(rms_norm_f32)
        /*002c*/ 	.word	0x00000000


	//----- nvinfo : EIATTR_REGCOUNT
	.align		4
.L_7:
        /*0030*/ 	.byte	0x04, 0x2f
        /*0032*/ 	.short	(.L_9 - .L_8)
	.align		4
.L_8:
        /*0034*/ 	.word	index@(rms_norm_f16)
        /*0038*/ 	.word	0x00000019


	//----- nvinfo : EIATTR_FRAME_SIZE
	.align		4
.L_9:
        /*003c*/ 	.byte	0x04, 0x11
        /*003e*/ 	.short	(.L_11 - .L_10)
	.align		4
.L_10:
        /*0040*/ 	.word	index@($__internal_1_$__cuda_sm20_sqrt_rn_f32_slowpath)
        /*0044*/ 	.word	0x00000000


	//----- nvinfo : EIATTR_FRAME_SIZE
	.align		4
.L_11:
        /*0048*/ 	.byte	0x04, 0x11
        /*004a*/ 	.short	(.L_13 - .L_12)
	.align		4
.L_12:
        /*004c*/ 	.word	index@(rms_norm_f16)
        /*0050*/ 	.word	0x00000000


	//----- nvinfo : EIATTR_REGCOUNT
	.align		4
.L_13:
        /*0054*/ 	.byte	0x04, 0x2f
        /*0056*/ 	.short	(.L_15 - .L_14)
	.align		4
.L_14:
        /*0058*/ 	.word	index@(rms_norm_fb16)
        /*005c*/ 	.word	0x0000001a


	//----- nvinfo : EIATTR_FRAME_SIZE
	.align		4
.L_15:
        /*0060*/ 	.byte	0x04, 0x11
        /*0062*/ 	.short	(.L_17 - .L_16)
	.align		4
.L_16:
        /*0064*/ 	.word	index@($__internal_0_$__cuda_sm20_sqrt_rn_f32_slowpath)
        /*0068*/ 	.word	0x00000000


	//----- nvinfo : EIATTR_FRAME_SIZE
	.align		4
.L_17:
        /*006c*/ 	.byte	0x04, 0x11
        /*006e*/ 	.short	(.L_19 - .L_18)
	.align		4
.L_18:
        /*0070*/ 	.word	index@(rms_norm_fb16)
        /*0074*/ 	.word	0x00000000


	//----- nvinfo : EIATTR_MIN_STACK_SIZE
	.align		4
.L_19:
        /*0078*/ 	.byte	0x04, 0x12
        /*007a*/ 	.short	(.L_21 - .L_20)
	.align		4
.L_20:
        /*007c*/ 	.word	index@(rms_norm_fb16)
        /*0080*/ 	.word	0x00000000


	//----- nvinfo : EIATTR_MIN_STACK_SIZE
	.align		4
.L_21:
        /*0084*/ 	.byte	0x04, 0x12
        /*0086*/ 	.short	(.L_23 - .L_22)
	.align		4
.L_22:
        /*0088*/ 	.word	index@(rms_norm_f16)
        /*008c*/ 	.word	0x00000000


	//----- nvinfo : EIATTR_MIN_STACK_SIZE
	.align		4
.L_23:
        /*0090*/ 	.byte	0x04, 0x12
        /*0092*/ 	.short	(.L_25 - .L_24)
	.align		4
.L_24:
        /*0094*/ 	.word	index@(rms_norm_f32)
        /*0098*/ 	.word	0x00000000
.L_25:


//--------------------- .nv.compat                --------------------------
	.section	.nv.compat,"",@"SHT_CUDA_COMPAT_INFO"
	.align	4
        /*0000*/ 	.byte	0x02, 0x09, 0x00, 0x00, 0x02, 0x02, 0x01, 0x00, 0x02, 0x05, 0x05, 0x00, 0x03, 0x07, 0x01, 0x01
        /*0010*/ 	.byte	0x02, 0x03, 0x00, 0x00, 0x02, 0x06, 0x01, 0x00, 0x04, 0x0b, 0x08, 0x00, 0x01, 0x00, 0x00, 0x00
        /*0020*/ 	.byte	0x00, 0x00, 0x00, 0x00


//--------------------- .nv.info.rms_norm_fb16    --------------------------
	.section	.nv.info.rms_norm_fb16,"",@"SHT_CUDA_INFO"
	.sectionflags	@""
	.align	4


	//----- nvinfo : EIATTR_CUDA_API_VERSION
	.align		4
        /*0000*/ 	.byte	0x04, 0x37
        /*0002*/ 	.short	(.L_27 - .L_26)
.L_26:
        /*0004*/ 	.word	0x00000082


	//----- nvinfo : EIATTR_KPARAM_INFO
	.align		4
.L_27:
        /*0008*/ 	.byte	0x04, 0x17
        /*000a*/ 	.short	(.L_29 - .L_28)
.L_28:
        /*000c*/ 	.word	0x00000000
        /*0010*/ 	.short	0x0005
        /*0012*/ 	.short	0x0020
        /*0014*/ 	.byte	0x00, 0xf0, 0x11, 0x00


	//----- nvinfo : EIATTR_KPARAM_INFO
	.align		4
.L_29:
        /*0018*/ 	.byte	0x04, 0x17
        /*001a*/ 	.short	(.L_31 - .L_30)
.L_30:
        /*001c*/ 	.word	0x00000000
        /*0020*/ 	.short	0x0004
        /*0022*/ 	.short	0x001c
        /*0024*/ 	.byte	0x00, 0xf0, 0x11, 0x00


	//----- nvinfo : EIATTR_KPARAM_INFO
	.align		4
.L_31:
        /*0028*/ 	.byte	0x04, 0x17
        /*002a*/ 	.short	(.L_33 - .L_32)
.L_32:
        /*002c*/ 	.word	0x00000000
        /*0030*/ 	.short	0x0003
        /*0032*/ 	.short	0x0018
        /*0034*/ 	.byte	0x00, 0xf0, 0x09, 0x00


	//----- nvinfo : EIATTR_KPARAM_INFO
	.align		4
.L_33:
        /*0038*/ 	.byte	0x04, 0x17
        /*003a*/ 	.short	(.L_35 - .L_34)
.L_34:
        /*003c*/ 	.word	0x00000000
        /*0040*/ 	.short	0x0002
        /*0042*/ 	.short	0x0010
        /*0044*/ 	.byte	0x00, 0xf5, 0x21, 0x00


	//----- nvinfo : EIATTR_KPARAM_INFO
	.align		4
.L_35:
        /*0048*/ 	.byte	0x04, 0x17
        /*004a*/ 	.short	(.L_37 - .L_36)
.L_36:
        /*004c*/ 	.word	0x00000000
        /*0050*/ 	.short	0x0001
        /*0052*/ 	.short	0x0008
        /*0054*/ 	.byte	0x00, 0xf5, 0x21, 0x00


	//----- nvinfo : EIATTR_KPARAM_INFO
	.align		4
.L_37:
        /*0058*/ 	.byte	0x04, 0x17
        /*005a*/ 	.short	(.L_39 - .L_38)
.L_38:
        /*005c*/ 	.word	0x00000000
        /*0060*/ 	.short	0x0000
        /*0062*/ 	.short	0x0000
        /*0064*/ 	.byte	0x00, 0xf5, 0x21, 0x00


	//----- nvinfo : EIATTR_SPARSE_MMA_MASK
	.align		4
.L_39:
        /*0068*/ 	.byte	0x03, 0x50
        /*006a*/ 	.short	0x0000


	//----- nvinfo : EIATTR_MAXREG_COUNT
	.align		4
        /*006c*/ 	.byte	0x03, 0x1b
        /*006e*/ 	.short	0x00ff


	//----- nvinfo : EIATTR_NUM_BARRIERS
	.align		4
        /*0070*/ 	.byte	0x02, 0x4c
        /*0072*/ 	.byte	0x01
	.zero		1


	//----- nvinfo : EIATTR_MERCURY_ISA_VERSION
	.align		4
        /*0074*/ 	.byte	0x03, 0x5f
        /*0076*/ 	.short	0x0101


	//----- nvinfo : EIATTR_VRC_CTA_INIT_COUNT
	.align		4
        /*0078*/ 	.byte	0x02, 0x4a
	.zero		1
	.zero		1


	//----- nvinfo : EIATTR_EXIT_INSTR_OFFSETS
	.align		4
        /*007c*/ 	.byte	0x04, 0x1c
        /*007e*/ 	.short	(.L_41 - .L_40)


	//   ....[0]....
.L_40:
        /*0080*/ 	.word	0x00000040


	//   ....[1]....
        /*0084*/ 	.word	0x00000860


	//   ....[2]....
        /*0088*/ 	.word	0x00000c80


	//   ....[3]....
        /*008c*/ 	.word	0x00001180


	//----- nvinfo : EIATTR_CRS_STACK_SIZE
	.align		4
.L_41:
        /*0090*/ 	.byte	0x04, 0x1e
        /*0092*/ 	.short	(.L_43 - .L_42)
.L_42:
        /*0094*/ 	.word	0x00000000


	//----- nvinfo : EIATTR_CBANK_PARAM_SIZE
	.align		4
.L_43:
        /*0098*/ 	.byte	0x03, 0x19
        /*009a*/ 	.short	0x0024


	//----- nvinfo : EIATTR_PARAM_CBANK
	.align		4
        /*009c*/ 	.byte	0x04, 0x0a
        /*009e*/ 	.short	(.L_45 - .L_44)
	.align		4
.L_44:
        /*00a0*/ 	.word	index@(.nv.constant0.rms_norm_fb16)
        /*00a4*/ 	.short	0x0380
        /*00a6*/ 	.short	0x0024


	//----- nvinfo : EIATTR_SW_WAR
	.align		4
.L_45:
        /*00a8*/ 	.byte	0x04, 0x36
        /*00aa*/ 	.short	(.L_47 - .L_46)
.L_46:
        /*00ac*/ 	.word	0x00000008
.L_47:


//--------------------- .nv.info.rms_norm_f16     --------------------------
	.section	.nv.info.rms_norm_f16,"",@"SHT_CUDA_INFO"
	.sectionflags	@""
	.align	4


	//----- nvinfo : EIATTR_CUDA_API_VERSION
	.align		4
        /*0000*/ 	.byte	0x04, 0x37
        /*0002*/ 	.short	(.L_49 - .L_48)
.L_48:
        /*0004*/ 	.word	0x00000082


	//----- nvinfo : EIATTR_KPARAM_INFO
	.align		4
.L_49:
        /*0008*/ 	.byte	0x04, 0x17
        /*000a*/ 	.short	(.L_51 - .L_50)
.L_50:
        /*000c*/ 	.word	0x00000000
        /*0010*/ 	.short	0x0005
        /*0012*/ 	.short	0x0020
        /*0014*/ 	.byte	0x00, 0xf0, 0x11, 0x00


	//----- nvinfo : EIATTR_KPARAM_INFO
	.align		4
.L_51:
        /*0018*/ 	.byte	0x04, 0x17
        /*001a*/ 	.short	(.L_53 - .L_52)
.L_52:
        /*001c*/ 	.word	0x00000000
        /*0020*/ 	.short	0x0004
        /*0022*/ 	.short	0x001c
        /*0024*/ 	.byte	0x00, 0xf0, 0x11, 0x00


	//----- nvinfo : EIATTR_KPARAM_INFO
	.align		4
.L_53:
        /*0028*/ 	.byte	0x04, 0x17
        /*002a*/ 	.short	(.L_55 - .L_54)
.L_54:
        /*002c*/ 	.word	0x00000000
        /*0030*/ 	.short	0x0003
        /*0032*/ 	.short	0x0018
        /*0034*/ 	.byte	0x00, 0xf0, 0x09, 0x00


	//----- nvinfo : EIATTR_KPARAM_INFO
	.align		4
.L_55:
        /*0038*/ 	.byte	0x04, 0x17
        /*003a*/ 	.short	(.L_57 - .L_56)
.L_56:
        /*003c*/ 	.word	0x00000000
        /*0040*/ 	.short	0x0002
        /*0042*/ 	.short	0x0010
        /*0044*/ 	.byte	0x00, 0xf5, 0x21, 0x00


	//----- nvinfo : EIATTR_KPARAM_INFO
	.align		4
.L_57:
        /*0048*/ 	.byte	0x04, 0x17
        /*004a*/ 	.short	(.L_59 - .L_58)
.L_58:
        /*004c*/ 	.word	0x00000000
        /*0050*/ 	.short	0x0001
        /*0052*/ 	.short	0x0008
        /*0054*/ 	.byte	0x00, 0xf5, 0x21, 0x00


	//----- nvinfo : EIATTR_KPARAM_INFO
	.align		4
.L_59:
        /*0058*/ 	.byte	0x04, 0x17
        /*005a*/ 	.short	(.L_61 - .L_60)
.L_60:
        /*005c*/ 	.word	0x00000000
        /*0060*/ 	.short	0x0000
        /*0062*/ 	.short	0x0000
        /*0064*/ 	.byte	0x00, 0xf5, 0x21, 0x00


	//----- nvinfo : EIATTR_SPARSE_MMA_MASK
	.align		4
.L_61:
        /*0068*/ 	.byte	0x03, 0x50
        /*006a*/ 	.short	0x0000


	//----- nvinfo : EIATTR_MAXREG_COUNT
	.align		4
        /*006c*/ 	.byte	0x03, 0x1b
        /*006e*/ 	.short	0x00ff


	//----- nvinfo : EIATTR_NUM_BARRIERS
	.align		4
        /*0070*/ 	.byte	0x02, 0x4c
        /*0072*/ 	.byte	0x01
	.zero		1


	//----- nvinfo : EIATTR_MERCURY_ISA_VERSION
	.align		4
        /*0074*/ 	.byte	0x03, 0x5f
        /*0076*/ 	.short	0x0101


	//----- nvinfo : EIATTR_VRC_CTA_INIT_COUNT
	.align		4
        /*0078*/ 	.byte	0x02, 0x4a
	.zero		1
	.zero		1


	//----- nvinfo : EIATTR_EXIT_INSTR_OFFSETS
	.align		4
        /*007c*/ 	.byte	0x04, 0x1c
        /*007e*/ 	.short	(.L_63 - .L_62)


	//   ....[0]....
.L_62:
        /*0080*/ 	.word	0x00000040


	//   ....[1]....
        /*0084*/ 	.word	0x000008a0


	//   ....[2]....
        /*0088*/ 	.word	0x00000ca0


	//   ....[3]....
        /*008c*/ 	.word	0x00001210


	//----- nvinfo : EIATTR_CRS_STACK_SIZE
	.align		4
.L_63:
        /*0090*/ 	.byte	0x04, 0x1e
        /*0092*/ 	.short	(.L_65 - .L_64)
.L_64:
        /*0094*/ 	.word	0x00000000


	//----- nvinfo : EIATTR_CBANK_PARAM_SIZE
	.align		4
.L_65:
        /*0098*/ 	.byte	0x03, 0x19
        /*009a*/ 	.short	0x0024


	//----- nvinfo : EIATTR_PARAM_CBANK
	.align		4
        /*009c*/ 	.byte	0x04, 0x0a
        /*009e*/ 	.short	(.L_67 - .L_66)
	.align		4
.L_66:
        /*00a0*/ 	.word	index@(.nv.constant0.rms_norm_f16)
        /*00a4*/ 	.short	0x0380
        /*00a6*/ 	.short	0x0024


	//----- nvinfo : EIATTR_SW_WAR
	.align		4
.L_67:
        /*00a8*/ 	.byte	0x04, 0x36
        /*00aa*/ 	.short	(.L_69 - .L_68)
.L_68:
        /*00ac*/ 	.word	0x00000008
.L_69:


//--------------------- .nv.info.rms_norm_f32     --------------------------
	.section	.nv.info.rms_norm_f32,"",@"SHT_CUDA_INFO"
	.sectionflags	@""
	.align	4


	//----- nvinfo : EIATTR_CUDA_API_VERSION
	.align		4
        /*0000*/ 	.byte	0x04, 0x37
        /*0002*/ 	.short	(.L_71 - .L_70)
.L_70:
        /*0004*/ 	.word	0x00000082


	//----- nvinfo : EIATTR_KPARAM_INFO
	.align		4
.L_71:
        /*0008*/ 	.byte	0x04, 0x17
        /*000a*/ 	.short	(.L_73 - .L_72)
.L_72:
        /*000c*/ 	.word	0x00000000
        /*0010*/ 	.short	0x0005
        /*0012*/ 	.short	0x0020
        /*0014*/ 	.byte	0x00, 0xf0, 0x11, 0x00


	//----- nvinfo : EIATTR_KPARAM_INFO
	.align		4
.L_73:
        /*0018*/ 	.byte	0x04, 0x17
        /*001a*/ 	.short	(.L_75 - .L_74)
.L_74:
        /*001c*/ 	.word	0x00000000
        /*0020*/ 	.short	0x0004
        /*0022*/ 	.short	0x001c
        /*0024*/ 	.byte	0x00, 0xf0, 0x11, 0x00


	//----- nvinfo : EIATTR_KPARAM_INFO
	.align		4
.L_75:
        /*0028*/ 	.byte	0x04, 0x17
        /*002a*/ 	.short	(.L_77 - .L_76)
.L_76:
        /*002c*/ 	.word	0x00000000
        /*0030*/ 	.short	0x0003
        /*0032*/ 	.short	0x0018
        /*0034*/ 	.byte	0x00, 0xf0, 0x11, 0x00


	//----- nvinfo : EIATTR_KPARAM_INFO
	.align		4
.L_77:
        /*0038*/ 	.byte	0x04, 0x17
        /*003a*/ 	.short	(.L_79 - .L_78)
.L_78:
        /*003c*/ 	.word	0x00000000
        /*0040*/ 	.short	0x0002
        /*0042*/ 	.short	0x0010
        /*0044*/ 	.byte	0x00, 0xf5, 0x21, 0x00


	//----- nvinfo : EIATTR_KPARAM_INFO
	.align		4
.L_79:
        /*0048*/ 	.byte	0x04, 0x17
        /*004a*/ 	.short	(.L_81 - .L_80)
.L_80:
        /*004c*/ 	.word	0x00000000
        /*0050*/ 	.short	0x0001
        /*0052*/ 	.short	0x0008
        /*0054*/ 	.byte	0x00, 0xf5, 0x21, 0x00


	//----- nvinfo : EIATTR_KPARAM_INFO
	.align		4
.L_81:
        /*0058*/ 	.byte	0x04, 0x17
        /*005a*/ 	.short	(.L_83 - .L_82)
.L_82:
        /*005c*/ 	.word	0x00000000
        /*0060*/ 	.short	0x0000
        /*0062*/ 	.short	0x0000
        /*0064*/ 	.byte	0x00, 0xf5, 0x21, 0x00


	//----- nvinfo : EIATTR_SPARSE_MMA_MASK
	.align		4
.L_83:
        /*0068*/ 	.byte	0x03, 0x50
        /*006a*/ 	.short	0x0000


	//----- nvinfo : EIATTR_MAXREG_COUNT
	.align		4
        /*006c*/ 	.byte	0x03, 0x1b
        /*006e*/ 	.short	0x00ff


	//----- nvinfo : EIATTR_NUM_BARRIERS
	.align		4
        /*0070*/ 	.byte	0x02, 0x4c
        /*0072*/ 	.byte	0x01
	.zero		1


	//----- nvinfo : EIATTR_MERCURY_ISA_VERSION
	.align		4
        /*0074*/ 	.byte	0x03, 0x5f
        /*0076*/ 	.short	0x0101


	//----- nvinfo : EIATTR_VRC_CTA_INIT_COUNT
	.align		4
        /*0078*/ 	.byte	0x02, 0x4a
	.zero		1
	.zero		1


	//----- nvinfo : EIATTR_EXIT_INSTR_OFFSETS
	.align		4
        /*007c*/ 	.byte	0x04, 0x1c
        /*007e*/ 	.short	(.L_85 - .L_84)


	//   ....[0]....
.L_84:
        /*0080*/ 	.word	0x00000040


	//   ....[1]....
        /*0084*/ 	.word	0x00000890


	//   ....[2]....
        /*0088*/ 	.word	0x00000ca0


	//   ....[3]....
        /*008c*/ 	.word	0x000012e0


	//----- nvinfo : EIATTR_CRS_STACK_SIZE
	.align		4
.L_85:
        /*0090*/ 	.byte	0x04, 0x1e
        /*0092*/ 	.short	(.L_87 - .L_86)
.L_86:
        /*0094*/ 	.word	0x00000000


	//----- nvinfo : EIATTR_CBANK_PARAM_SIZE
	.align		4
.L_87:
        /*0098*/ 	.byte	0x03, 0x19
        /*009a*/ 	.short	0x0024


	//----- nvinfo : EIATTR_PARAM_CBANK
	.align		4
        /*009c*/ 	.byte	0x04, 0x0a
        /*009e*/ 	.short	(.L_89 - .L_88)
	.align		4
.L_88:
        /*00a0*/ 	.word	index@(.nv.constant0.rms_norm_f32)
        /*00a4*/ 	.short	0x0380
        /*00a6*/ 	.short	0x0024


	//----- nvinfo : EIATTR_SW_WAR
	.align		4
.L_89:
        /*00a8*/ 	.byte	0x04, 0x36
        /*00aa*/ 	.short	(.L_91 - .L_90)
.L_90:
        /*00ac*/ 	.word	0x00000008
.L_91:


//--------------------- .nv.callgraph             --------------------------
	.section	.nv.callgraph,"",@"SHT_CUDA_CALLGRAPH"
	.align	4
	.sectionentsize	8
	.align		4
        /*0000*/ 	.word	0x00000000
	.align		4
        /*0004*/ 	.word	0xffffffff
	.align		4
        /*0008*/ 	.word	0x00000000
	.align		4
        /*000c*/ 	.word	0xfffffffe
	.align		4
        /*0010*/ 	.word	0x00000000
	.align		4
        /*0014*/ 	.word	0xfffffffd
	.align		4
        /*0018*/ 	.word	0x00000000
	.align		4
        /*001c*/ 	.word	0xfffffffc


//--------------------- .text.rms_norm_fb16       --------------------------
	.section	.text.rms_norm_fb16,"ax",@progbits
	.align	128
        .global         rms_norm_fb16
        .type           rms_norm_fb16,@function
        .size           rms_norm_fb16,(.L_x_71 - rms_norm_fb16)
        .other          rms_norm_fb16,@"STO_CUDA_ENTRY STV_DEFAULT"
rms_norm_fb16:
.text.rms_norm_fb16:
[----:B------:R-:W-:Y:S08]  /*0000*/  LDC R1, c[0x0][0x37c] ;  /* 0x0000df00ff017b82 */ /* 0x000ff00000000800 */
[----:B------:R-:W0:Y:S08]  /*0010*/  S2UR UR7, SR_CTAID.X ;  /* 0x00000000000779c3 */ /* 0x000e300000002500 */
[----:B------:R-:W0:Y:S02]  /*0020*/  LDC R0, c[0x0][0x39c] ;  /* 0x0000e700ff007b82 */ /* 0x000e240000000800 */
[----:B0-----:R-:W-:-:S13]  /*0030*/  ISETP.LE.AND P0, PT, R0, UR7, PT ;  /* 0x0000000700007c0c */ /* 0x001fda000bf03270 */
[----:B------:R-:W-:Y:S05]  /*0040*/  @P0 EXIT ;  /* 0x000000000000094d */ /* 0x000fea0003800000 */
[----:B------:R-:W0:Y:S01]  /*0050*/  S2R R9, SR_TID.X ;  /* 0x0000000000097919 */ /* 0x000e220000002100 */
[----:B------:R-:W0:Y:S01]  /*0060*/  LDC R2, c[0x0][0x3a0] ;  /* 0x0000e800ff027b82 */ /* 0x000e220000000800 */
[----:B------:R-:W1:Y:S01]  /*0070*/  LDCU.64 UR8, c[0x0][0x358] ;  /* 0x00006b00ff0877ac */ /* 0x000e620008000a00 */
[----:B------:R-:W-:Y:S01]  /*0080*/  BSSY.RECONVERGENT B0, `(.L_x_0) ;  /* 0x0000048000007945 */ /* 0x000fe20003800200 */
[----:B------:R-:W-:-:S05]  /*0090*/  PRMT R0, RZ, 0x7610, R0 ;  /* 0x00007610ff007816 */ /* 0x000fca0000000000 */
[----:B------:R-:W2:Y:S01]  /*00a0*/  LDC R8, c[0x0][0x360] ;  /* 0x0000d800ff087b82 */ /* 0x000ea20000000800 */
[----:B0-----:R-:W-:-:S13]  /*00b0*/  ISETP.GE.AND P0, PT, R9, R2, PT ;  /* 0x000000020900720c */ /* 0x001fda0003f06270 */
[----:B-12---:R-:W-:Y:S05]  /*00c0*/  @P0 BRA `(.L_x_1) ;  /* 0x00000004000c0947 */ /* 0x006fea0003800000 */
[----:B------:R-:W0:Y:S01]  /*00d0*/  I2F.U32.RP R10, R8 ;  /* 0x00000008000a7306 */ /* 0x000e220000209000 */
[----:B------:R-:W-:Y:S01]  /*00e0*/  IADD3 R3, PT, PT, R9, R8, RZ ;  /* 0x0000000809037210 */ /* 0x000fe20007ffe0ff */
[----:B------:R-:W-:Y:S01]  /*00f0*/  BSSY.RECONVERGENT B1, `(.L_x_2) ;  /* 0x000002a000017945 */ /* 0x000fe20003800200 */
[----:B------:R-:W-:Y:S02]  /*0100*/  ISETP.NE.U32.AND P2, PT, R8, RZ, PT ;  /* 0x000000ff0800720c */ /* 0x000fe40003f45070 */
[CC--:B------:R-:W-:Y:S02]  /*0110*/  ISETP.GE.U32.AND P0, PT, R3.reuse, R2.reuse, PT ;  /* 0x000000020300720c */ /* 0x0c0fe40003f06070 */
[----:B------:R-:W-:Y:S02]  /*0120*/  VIMNMX.U32 R6, PT, PT, R3, R2, !PT ;  /* 0x0000000203067248 */ /* 0x000fe40007fe0000 */
[----:B------:R-:W-:-:S04]  /*0130*/  SEL R7, RZ, 0x1, P0 ;  /* 0x00000001ff077807 */ /* 0x000fc80000000000 */
[----:B------:R-:W-:Y:S01]  /*0140*/  IADD3 R3, PT, PT, R6, -R3, -R7 ;  /* 0x8000000306037210 */ /* 0x000fe20007ffe807 */
[----:B0-----:R-:W0:Y:S02]  /*0150*/  MUFU.RCP R10, R10 ;  /* 0x0000000a000a7308 */ /* 0x001e240000001000 */
[----:B0-----:R-:W-:-:S06]  /*0160*/  VIADD R4, R10, 0xffffffe ;  /* 0x0ffffffe0a047836 */ /* 0x001fcc0000000000 */
[----:B------:R0:W1:Y:S02]  /*0170*/  F2I.FTZ.U32.TRUNC.NTZ R5, R4 ;  /* 0x0000000400057305 */ /* 0x000064000021f000 */
[----:B0-----:R-:W-:Y:S02]  /*0180*/  IMAD.MOV.U32 R4, RZ, RZ, RZ ;  /* 0x000000ffff047224 */ /* 0x001fe400078e00ff */
[----:B-1----:R-:W-:-:S04]  /*0190*/  IMAD.MOV R11, RZ, RZ, -R5 ;  /* 0x000000ffff0b7224 */ /* 0x002fc800078e0a05 */
[----:B------:R-:W-:-:S04]  /*01a0*/  IMAD R11, R11, R8, RZ ;  /* 0x000000080b0b7224 */ /* 0x000fc800078e02ff */
[----:B------:R-:W-:-:S06]  /*01b0*/  IMAD.HI.U32 R10, R5, R11, R4 ;  /* 0x0000000b050a7227 */ /* 0x000fcc00078e0004 */
[----:B------:R-:W-:-:S05]  /*01c0*/  IMAD.HI.U32 R10, R10, R3, RZ ;  /* 0x000000030a0a7227 */ /* 0x000fca00078e00ff */
[----:B------:R-:W-:-:S05]  /*01d0*/  IADD3 R4, PT, PT, -R10, RZ, RZ ;  /* 0x000000ff0a047210 */ /* 0x000fca0007ffe1ff */
[----:B------:R-:W-:-:S05]  /*01e0*/  IMAD R3, R8, R4, R3 ;  /* 0x0000000408037224 */ /* 0x000fca00078e0203 */
[----:B------:R-:W-:-:S13]  /*01f0*/  ISETP.GE.U32.AND P0, PT, R3, R8, PT ;  /* 0x000000080300720c */ /* 0x000fda0003f06070 */
[----:B------:R-:W-:Y:S01]  /*0200*/  @P0 IMAD.IADD R3, R3, 0x1, -R8 ;  /* 0x0000000103030824 */ /* 0x000fe200078e0a08 */
[----:B------:R-:W-:-:S04]  /*0210*/  @P0 IADD3 R10, PT, PT, R10, 0x1, RZ ;  /* 0x000000010a0a0810 */ /* 0x000fc80007ffe0ff */
[----:B------:R-:W-:-:S13]  /*0220*/  ISETP.GE.U32.AND P1, PT, R3, R8, PT ;  /* 0x000000080300720c */ /* 0x000fda0003f26070 */
[----:B------:R-:W-:Y:S01]  /*0230*/  @P1 VIADD R10, R10, 0x1 ;  /* 0x000000010a0a1836 */ /* 0x000fe20000000000 */
[----:B------:R-:W-:-:S04]  /*0240*/  @!P2 LOP3.LUT R10, RZ, R8, RZ, 0x33, !PT ;  /* 0x00000008ff0aa212 */ /* 0x000fc800078e33ff */
[----:B------:R-:W-:-:S04]  /*0250*/  IADD3 R10, PT, PT, R7, R10, RZ ;  /* 0x0000000a070a7210 */ /* 0x000fc80007ffe0ff */
[C---:B------:R-:W-:Y:S02]  /*0260*/  LOP3.LUT R3, R10.reuse, 0x3, RZ, 0xc0, !PT ;  /* 0x000000030a037812 */ /* 0x040fe400078ec0ff */
[----:B------:R-:W-:Y:S02]  /*0270*/  ISETP.GE.U32.AND P1, PT, R10, 0x3, PT ;  /* 0x000000030a00780c */ /* 0x000fe40003f26070 */
[----:B------:R-:W-:Y:S01]  /*0280*/  ISETP.NE.AND P0, PT, R3, 0x3, PT ;  /* 0x000000030300780c */ /* 0x000fe20003f05270 */
[----:B------:R-:W-:-:S12]  /*0290*/  IMAD.MOV.U32 R3, RZ, RZ, R9 ;  /* 0x000000ffff037224 */ /* 0x000fd800078e0009 */
[----:B------:R-:W-:Y:S05]  /*02a0*/  @!P0 BRA `(.L_x_3) ;  /* 0x0000000000388947 */ /* 0x000fea0003800000 */
[----:B------:R-:W0:Y:S01]  /*02b0*/  LDC.64 R6, c[0x0][0x388] ;  /* 0x0000e200ff067b82 */ /* 0x000e220000000a00 */
[----:B------:R-:W-:Y:S01]  /*02c0*/  IADD3 R3, PT, PT, R10, 0x1, RZ ;  /* 0x000000010a037810 */ /* 0x000fe20007ffe0ff */
[----:B------:R-:W-:-:S03]  /*02d0*/  IMAD R11, R2, UR7, R9 ;  /* 0x00000007020b7c24 */ /* 0x000fc6000f8e0209 */
[----:B------:R-:W-:Y:S01]  /*02e0*/  LOP3.LUT R4, R3, 0x3, RZ, 0xc0, !PT ;  /* 0x0000000303047812 */ /* 0x000fe200078ec0ff */
[----:B------:R-:W-:-:S03]  /*02f0*/  IMAD.MOV.U32 R3, RZ, RZ, R9 ;  /* 0x000000ffff037224 */ /* 0x000fc600078e0009 */
[----:B------:R-:W-:-:S07]  /*0300*/  IADD3 R10, PT, PT, -R4, RZ, RZ ;  /* 0x000000ff040a7210 */ /* 0x000fce0007ffe1ff */
.L_x_4:
[----:B0-----:R-:W-:-:S06]  /*0310*/  IMAD.WIDE R4, R11, 0x2, R6 ;  /* 0x000000020b047825 */ /* 0x001fcc00078e0206 */
[----:B------:R-:W2:Y:S01]  /*0320*/  LDG.E.U16 R5, desc[UR8][R4.64] ;  /* 0x0000000804057981 */ /* 0x000ea2000c1e1500 */
[----:B------:R-:W-:Y:S01]  /*0330*/  VIADD R10, R10, 0x1 ;  /* 0x000000010a0a7836 */ /* 0x000fe20000000000 */
[C---:B------:R-:W-:Y:S01]  /*0340*/  IADD3 R3, PT, PT, R8.reuse, R3, RZ ;  /* 0x0000000308037210 */ /* 0x040fe20007ffe0ff */
[----:B------:R-:W-:-:S03]  /*0350*/  IMAD.IADD R11, R8, 0x1, R11 ;  /* 0x00000001080b7824 */ /* 0x000fc600078e020b */
[----:B------:R-:W-:Y:S01]  /*0360*/  ISETP.NE.AND P0, PT, R10, RZ, PT ;  /* 0x000000ff0a00720c */ /* 0x000fe20003f05270 */
[----:B--2---:R-:W-:-:S12]  /*0370*/  HFMA2.BF16_V2 R0, R5.H0_H0, R5.H0_H0, R0.H0_H0 ;  /* 0x2000000505007231 */ /* 0x004fd80000240800 */
[----:B------:R-:W-:Y:S05]  /*0380*/  @P0 BRA `(.L_x_4) ;  /* 0xfffffffc00e00947 */ /* 0x000fea000383ffff */
.L_x_3:
[----:B------:R-:W-:Y:S05]  /*0390*/  BSYNC.RECONVERGENT B1 ;  /* 0x0000000000017941 */ /* 0x000fea0003800200 */
.L_x_2:
[----:B------:R-:W-:Y:S05]  /*03a0*/  @!P1 BRA `(.L_x_1) ;  /* 0x0000000000549947 */ /* 0x000fea0003800000 */
[----:B------:R-:W0:Y:S01]  /*03b0*/  LDC.64 R4, c[0x0][0x388] ;  /* 0x0000e200ff047b82 */ /* 0x000e220000000a00 */
[----:B------:R-:W-:-:S07]  /*03c0*/  SHF.L.U32 R17, R8, 0x1, RZ ;  /* 0x0000000108117819 */ /* 0x000fce00000006ff */
.L_x_5:
[----:B------:R-:W-:-:S04]  /*03d0*/  IMAD R7, R2, UR7, R3 ;  /* 0x0000000702077c24 */ /* 0x000fc8000f8e0203 */
[----:B0-----:R-:W-:-:S03]  /*03e0*/  IMAD.WIDE R6, R7, 0x2, R4 ;  /* 0x0000000207067825 */ /* 0x001fc600078e0204 */
[----:B------:R-:W-:-:S05]  /*03f0*/  IADD3 R10, P0, PT, R17, R6, RZ ;  /* 0x00000006110a7210 */ /* 0x000fca0007f1e0ff */
[----:B------:R-:W-:Y:S01]  /*0400*/  IMAD.X R11, RZ, RZ, R7, P0 ;  /* 0x000000ffff0b7224 */ /* 0x000fe200000e0607 */
[C---:B------:R-:W-:Y:S01]  /*0410*/  IADD3 R12, P0, PT, R17.reuse, R10, RZ ;  /* 0x0000000a110c7210 */ /* 0x040fe20007f1e0ff */
[----:B------:R-:W2:Y:S03]  /*0420*/  LDG.E.U16 R7, desc[UR8][R6.64] ;  /* 0x0000000806077981 */ /* 0x000ea6000c1e1500 */
[----:B------:R-:W-:Y:S02]  /*0430*/  IADD3.X R13, PT, PT, RZ, R11, RZ, P0, !PT ;  /* 0x0000000bff0d7210 */ /* 0x000fe400007fe4ff */
[----:B------:R-:W-:Y:S01]  /*0440*/  IADD3 R14, P0, PT, R17, R12, RZ ;  /* 0x0000000c110e7210 */ /* 0x000fe20007f1e0ff */
[----:B------:R-:W3:Y:S04]  /*0450*/  LDG.E.U16 R11, desc[UR8][R10.64] ;  /* 0x000000080a0b7981 */ /* 0x000ee8000c1e1500 */
[----:B------:R-:W-:-:S02]  /*0460*/  IMAD.X R15, RZ, RZ, R13, P0 ;  /* 0x000000ffff0f7224 */ /* 0x000fc400000e060d */
[----:B------:R-:W4:Y:S04]  /*0470*/  LDG.E.U16 R13, desc[UR8][R12.64] ;  /* 0x000000080c0d7981 */ /* 0x000f28000c1e1500 */
[----:B------:R-:W5:Y:S01]  /*0480*/  LDG.E.U16 R15, desc[UR8][R14.64] ;  /* 0x000000080e0f7981 */ /* 0x000f62000c1e1500 */
[----:B------:R-:W-:-:S04]  /*0490*/  LEA R3, R8, R3, 0x2 ;  /* 0x0000000308037211 */ /* 0x000fc800078e10ff */
[----:B------:R-:W-:Y:S01]  /*04a0*/  ISETP.GE.AND P0, PT, R3, R2, PT ;  /* 0x000000020300720c */ /* 0x000fe20003f06270 */
[----:B--2---:R-:W-:-:S04]  /*04b0*/  HFMA2.BF16_V2 R0, R7.H0_H0, R7.H0_H0, R0.H0_H0 ;  /* 0x2000000707007231 */ /* 0x004fc80000240800 */
[----:B---3--:R-:W-:-:S04]  /*04c0*/  HFMA2.BF16_V2 R0, R11.H0_H0, R11.H0_H0, R0.H0_H0 ;  /* 0x2000000b0b007231 */ /* 0x008fc80000240800 */
[----:B----4-:R-:W-:-:S04]  /*04d0*/  HFMA2.BF16_V2 R0, R13.H0_H0, R13.H0_H0, R0.H0_H0 ;  /* 0x2000000d0d007231 */ /* 0x010fc80000240800 */
[----:B-----5:R-:W-:Y:S01]  /*04e0*/  HFMA2.BF16_V2 R0, R15.H0_H0, R15.H0_H0, R0.H0_H0 ;  /* 0x2000000f0f007231 */ /* 0x020fe20000240800 */
[----:B------:R-:W-:Y:S06]  /*04f0*/  @!P0 BRA `(.L_x_5) ;  /* 0xfffffffc00b48947 */ /* 0x000fec000383ffff */
.L_x_1:
[----:B------:R-:W-:Y:S05]  /*0500*/  BSYNC.RECONVERGENT B0 ;  /* 0x0000000000007941 */ /* 0x000fea0003800200 */
.L_x_0:
[----:B------:R-:W0:Y:S01]  /*0510*/  S2UR UR5, SR_CgaCtaId ;  /* 0x00000000000579c3 */ /* 0x000e220000008800 */
[----:B------:R-:W1:Y:S01]  /*0520*/  LDCU UR10, c[0x0][0x3a0] ;  /* 0x00007400ff0a77ac */ /* 0x000e620008000800 */
[----:B------:R-:W-:Y:S01]  /*0530*/  ISETP.GE.U32.AND P1, PT, R8, 0x2, PT ;  /* 0x000000020800780c */ /* 0x000fe20003f26070 */
[----:B------:R-:W-:-:S05]  /*0540*/  UMOV UR4, 0x400 ;  /* 0x0000040000047882 */ /* 0x000fca0000000000 */
[----:B------:R-:W2:Y:S01]  /*0550*/  S2UR UR6, SR_CgaCtaId ;  /* 0x00000000000679c3 */ /* 0x000ea20000008800 */
[----:B-1----:R-:W1:Y:S01]  /*0560*/  I2F.BF16 R2, UR10 ;  /* 0x0000000a00027d06 */ /* 0x002e620008202400 */
[----:B0-----:R-:W-:-:S03]  /*0570*/  ULEA UR4, UR5, UR4, 0x18 ;  /* 0x0000000405047291 */ /* 0x001fc6000f8ec0ff */
[----:B------:R-:W-:-:S03]  /*0580*/  UMOV UR5, 0x400 ;  /* 0x0000040000057882 */ /* 0x000fc60000000000 */
[----:B------:R-:W-:Y:S01]  /*0590*/  LEA R5, R9, UR4, 0x1 ;  /* 0x0000000409057c11 */ /* 0x000fe2000f8e08ff */
[----:B--2---:R-:W-:Y:S01]  /*05a0*/  ULEA UR5, UR6, UR5, 0x18 ;  /* 0x0000000506057291 */ /* 0x004fe2000f8ec0ff */
[----:B-1----:R-:W-:-:S03]  /*05b0*/  IMAD.U32 R4, R2, 0x10000, RZ ;  /* 0x0001000002047824 */ /* 0x002fc600078e00ff */
[----:B------:R0:W-:Y:S01]  /*05c0*/  STS.U16 [R5], R0 ;  /* 0x0000000005007388 */ /* 0x0001e20000000400 */
[----:B------:R-:W-:Y:S01]  /*05d0*/  BAR.SYNC.DEFER_BLOCKING 0x0 ;  /* 0x0000000000007b1d */ /* 0x000fe20000010000 */
[----:B------:R-:W-:-:S05]  /*05e0*/  FSETP.GE.AND P0, PT, |R4|, 8.50705917302346158658e+37, PT ;  /* 0x7e8000000400780b */ /* 0x000fca0003f06200 */
[----:B------:R-:W-:Y:S08]  /*05f0*/  @!P1 BRA `(.L_x_6) ;  /* 0x0000000000349947 */ /* 0x000ff00003800000 */
[----:B0-----:R-:W-:-:S07]  /*0600*/  MOV R0, R8 ;  /* 0x0000000800007202 */ /* 0x001fce0000000f00 */
.L_x_7:
[----:B------:R-:W-:-:S04]  /*0610*/  SHF.R.U32.HI R6, RZ, 0x1, R0 ;  /* 0x00000001ff067819 */ /* 0x000fc80000011600 */
[----:B------:R-:W-:-:S13]  /*0620*/  ISETP.GE.U32.AND P1, PT, R9, R6, PT ;  /* 0x000000060900720c */ /* 0x000fda0003f26070 */
[----:B------:R-:W-:Y:S01]  /*0630*/  @!P1 LOP3.LUT R2, R0, 0x7fe, RZ, 0xc0, !PT ;  /* 0x000007fe00029812 */ /* 0x000fe200078ec0ff */
[----:B------:R-:W-:Y:S04]  /*0640*/  @!P1 LDS.U16 R3, [R5] ;  /* 0x0000000005039984 */ /* 0x000fe80000000400 */
[----:B------:R-:W-:-:S06]  /*0650*/  @!P1 IMAD.IADD R2, R5, 0x1, R2 ;  /* 0x0000000105029824 */ /* 0x000fcc00078e0202 */
[----:B------:R-:W0:Y:S02]  /*0660*/  @!P1 LDS.U16 R2, [R2] ;  /* 0x0000000002029984 */ /* 0x000e240000000400 */
[----:B0-----:R-:W-:-:S05]  /*0670*/  @!P1 HADD2.BF16_V2 R3, R3.H0_H0, R2.H0_H0 ;  /* 0x2000000203039230 */ /* 0x001fca0000200800 */
[----:B------:R1:W-:Y:S01]  /*0680*/  @!P1 STS.U16 [R5], R3 ;  /* 0x0000000305009388 */ /* 0x0003e20000000400 */
[----:B------:R-:W-:Y:S01]  /*0690*/  BAR.SYNC.DEFER_BLOCKING 0x0 ;  /* 0x0000000000007b1d */ /* 0x000fe20000010000 */
[----:B------:R-:W-:Y:S02]  /*06a0*/  ISETP.GT.U32.AND P1, PT, R0, 0x3, PT ;  /* 0x000000030000780c */ /* 0x000fe40003f24070 */
[----:B------:R-:W-:-:S11]  /*06b0*/  MOV R0, R6 ;  /* 0x0000000600007202 */ /* 0x000fd60000000f00 */
[----:B-1----:R-:W-:Y:S05]  /*06c0*/  @P1 BRA `(.L_x_7) ;  /* 0xfffffffc00d01947 */ /* 0x002fea000383ffff */
.L_x_6:
[----:B0-----:R-:W0:Y:S01]  /*06d0*/  LDS.U16 R0, [UR5] ;  /* 0x00000005ff007984 */ /* 0x001e220008000400 */
[----:B------:R-:W-:Y:S01]  /*06e0*/  @P0 FMUL R4, R4, 0.25 ;  /* 0x3e80000004040820 */ /* 0x000fe20000400000 */
[----:B------:R-:W1:Y:S04]  /*06f0*/  LDCU.U16 UR4, c[0x0][0x398] ;  /* 0x00007300ff0477ac */ /* 0x000e680008000400 */
[----:B------:R-:W-:-:S13]  /*0700*/  FSETP.GEU.AND P1, PT, |R4|, 1.175494350822287508e-38, PT ;  /* 0x008000000400780b */ /* 0x000fda0003f2e200 */
[----:B------:R-:W-:-:S04]  /*0710*/  @!P1 FMUL R4, R4, 16777216 ;  /* 0x4b80000004049820 */ /* 0x000fc80000400000 */
[----:B------:R-:W2:Y:S01]  /*0720*/  MUFU.RCP R3, R4 ;  /* 0x0000000400037308 */ /* 0x000ea20000001000 */
[----:B0-----:R-:W-:-:S04]  /*0730*/  IMAD.U32 R0, R0, 0x10000, RZ ;  /* 0x0001000000007824 */ /* 0x001fc800078e00ff */
[----:B------:R-:W-:-:S04]  /*0740*/  @!P1 FMUL R0, R0, 16777216 ;  /* 0x4b80000000009820 */ /* 0x000fc80000400000 */
[----:B--2---:R-:W-:-:S04]  /*0750*/  FMUL R0, R3, R0 ;  /* 0x0000000003007220 */ /* 0x004fc80000400000 */
[----:B------:R-:W-:Y:S01]  /*0760*/  @P0 FMUL R0, R0, 0.25 ;  /* 0x3e80000000000820 */ /* 0x000fe20000400000 */
[----:B------:R-:W-:-:S04]  /*0770*/  ISETP.GE.AND P0, PT, R9, UR10, PT ;  /* 0x0000000a09007c0c */ /* 0x000fc8000bf06270 */
[----:B------:R-:W-:-:S05]  /*0780*/  F2FP.BF16.F32.PACK_AB R0, RZ, R0 ;  /* 0x00000000ff00723e */ /* 0x000fca00000010ff */
[----:B-1----:R-:W-:-:S05]  /*0790*/  HADD2.BF16_V2 R0, R0.H0_H0, UR4.H0_H0 ;  /* 0x2000000400007e30 */ /* 0x002fca0008200800 */
[----:B------:R-:W-:-:S04]  /*07a0*/  SHF.L.U32 R0, R0, 0x10, RZ ;  /* 0x0000001000007819 */ /* 0x000fc800000006ff */
[----:B------:R0:W1:Y:S01]  /*07b0*/  MUFU.RSQ R3, R0 ;  /* 0x0000000000037308 */ /* 0x0000620000001400 */
[----:B------:R-:W-:-:S05]  /*07c0*/  VIADD R2, R0, 0xf3000000 ;  /* 0xf300000000027836 */ /* 0x000fca0000000000 */
[----:B------:R-:W-:-:S13]  /*07d0*/  ISETP.GT.U32.AND P1, PT, R2, 0x727fffff, PT ;  /* 0x727fffff0200780c */ /* 0x000fda0003f24070 */
[----:B01----:R-:W-:Y:S05]  /*07e0*/  @!P1 BRA `(.L_x_8) ;  /* 0x00000000000c9947 */ /* 0x003fea0003800000 */
[----:B------:R-:W-:-:S07]  /*07f0*/  MOV R6, 0x810 ;  /* 0x0000081000067802 */ /* 0x000fce0000000f00 */
[----:B------:R-:W-:Y:S05]  /*0800*/  CALL.REL.NOINC `($__internal_0_$__cuda_sm20_sqrt_rn_f32_slowpath) ;  /* 0x0000000800607944 */ /* 0x000fea0003c00000 */
[----:B------:R-:W-:Y:S05]  /*0810*/  BRA `(.L_x_9) ;  /* 0x0000000000107947 */ /* 0x000fea0003800000 */
.L_x_8:
[----:B------:R-:W-:Y:S01]  /*0820*/  FMUL.FTZ R5, R0, R3 ;  /* 0x0000000300057220 */ /* 0x000fe20000410000 */
[----:B------:R-:W-:-:S03]  /*0830*/  FMUL.FTZ R3, R3, 0.5 ;  /* 0x3f00000003037820 */ /* 0x000fc60000410000 */
[----:B------:R-:W-:-:S04]  /*0840*/  FFMA R0, -R5, R5, R0 ;  /* 0x0000000505007223 */ /* 0x000fc80000000100 */
[----:B------:R-:W-:-:S07]  /*0850*/  FFMA R4, R0, R3, R5 ;  /* 0x0000000300047223 */ /* 0x000fce0000000005 */
.L_x_9:
[----:B------:R-:W-:Y:S05]  /*0860*/  @P0 EXIT ;  /* 0x000000000000094d */ /* 0x000fea0003800000 */
[----:B------:R-:W0:Y:S01]  /*0870*/  I2F.U32.RP R10, R8 ;  /* 0x00000008000a7306 */ /* 0x000e220000209000 */
[----:B------:R-:W1:Y:S01]  /*0880*/  LDC R0, c[0x0][0x3a0] ;  /* 0x0000e800ff007b82 */ /* 0x000e620000000800 */
[----:B------:R-:W-:Y:S01]  /*0890*/  IADD3 R7, PT, PT, R9, R8, RZ ;  /* 0x0000000809077210 */ /* 0x000fe20007ffe0ff */
[----:B------:R-:W-:Y:S01]  /*08a0*/  BSSY.RECONVERGENT B0, `(.L_x_10) ;  /* 0x000003d000007945 */ /* 0x000fe20003800200 */
[----:B------:R-:W-:-:S04]  /*08b0*/  ISETP.NE.U32.AND P2, PT, R8, RZ, PT ;  /* 0x000000ff0800720c */ /* 0x000fc80003f45070 */
[----:B------:R-:W2:Y:S08]  /*08c0*/  F2F.BF16.F32 R4, R4 ;  /* 0x0000000400047304 */ /* 0x000eb00000202000 */
[----:B0-----:R-:W0:Y:S01]  /*08d0*/  MUFU.RCP R10, R10 ;  /* 0x0000000a000a7308 */ /* 0x001e220000001000 */
[----:B--2---:R-:W-:Y:S01]  /*08e0*/  IMAD.U32 R13, R4, 0x10000, RZ ;  /* 0x00010000040d7824 */ /* 0x004fe200078e00ff */
[----:B-1----:R-:W-:-:S02]  /*08f0*/  ISETP.GE.AND P0, PT, R7, R0, PT ;  /* 0x000000000700720c */ /* 0x002fc40003f06270 */
[----:B------:R-:W-:Y:S01]  /*0900*/  VIMNMX R5, PT, PT, R7, R0, !PT ;  /* 0x0000000007057248 */ /* 0x000fe20007fe0100 */
[----:B------:R-:W-:Y:S01]  /*0910*/  FMUL R14, R13, 0.25 ;  /* 0x3e8000000d0e7820 */ /* 0x000fe20000400000 */
[----:B------:R-:W-:Y:S02]  /*0920*/  SEL R6, RZ, 0x1, P0 ;  /* 0x00000001ff067807 */ /* 0x000fe40000000000 */
[----:B0-----:R-:W-:Y:S02]  /*0930*/  IADD3 R2, PT, PT, R10, 0xffffffe, RZ ;  /* 0x0ffffffe0a027810 */ /* 0x001fe40007ffe0ff */
[----:B------:R-:W-:Y:S02]  /*0940*/  IADD3 R5, PT, PT, R5, -R7, -R6 ;  /* 0x8000000705057210 */ /* 0x000fe40007ffe806 */
[----:B------:R0:W1:Y:S02]  /*0950*/  F2I.FTZ.U32.TRUNC.NTZ R3, R2 ;  /* 0x0000000200037305 */ /* 0x000064000021f000 */
[----:B0-----:R-:W-:-:S02]  /*0960*/  IMAD.MOV.U32 R2, RZ, RZ, RZ ;  /* 0x000000ffff027224 */ /* 0x001fc400078e00ff */
        /* <DEDUP_REMOVED lines=8> */
[----:B------:R-:W-:Y:S02]  /*09f0*/  @P0 IADD3 R3, PT, PT, R3, 0x1, RZ ;  /* 0x0000000103030810 */ /* 0x000fe40007ffe0ff */
[----:B------:R-:W-:Y:S02]  /*0a00*/  FSETP.GE.AND P0, PT, |R13|, 8.50705917302346158658e+37, PT ;  /* 0x7e8000000d00780b */ /* 0x000fe40003f06200 */
[----:B------:R-:W-:Y:S02]  /*0a10*/  ISETP.GE.U32.AND P1, PT, R5, R8, PT ;  /* 0x000000080500720c */ /* 0x000fe40003f26070 */
[----:B------:R-:W-:-:S11]  /*0a20*/  FSEL R14, R14, R13, P0 ;  /* 0x0000000d0e0e7208 */ /* 0x000fd60000000000 */
[----:B------:R-:W-:Y:S01]  /*0a30*/  @P1 VIADD R3, R3, 0x1 ;  /* 0x0000000103031836 */ /* 0x000fe20000000000 */
[----:B------:R-:W-:-:S04]  /*0a40*/  @!P2 LOP3.LUT R3, RZ, R8, RZ, 0x33, !PT ;  /* 0x00000008ff03a212 */ /* 0x000fc800078e33ff */
[----:B------:R-:W-:-:S04]  /*0a50*/  IADD3 R10, PT, PT, R6, R3, RZ ;  /* 0x00000003060a7210 */ /* 0x000fc80007ffe0ff */
[C---:B------:R-:W-:Y:S02]  /*0a60*/  LOP3.LUT R2, R10.reuse, 0x3, RZ, 0xc0, !PT ;  /* 0x000000030a027812 */ /* 0x040fe400078ec0ff */
[----:B------:R-:W-:Y:S02]  /*0a70*/  ISETP.GE.U32.AND P1, PT, R10, 0x3, PT ;  /* 0x000000030a00780c */ /* 0x000fe40003f26070 */
[----:B------:R-:W-:-:S13]  /*0a80*/  ISETP.NE.AND P2, PT, R2, 0x3, PT ;  /* 0x000000030200780c */ /* 0x000fda0003f45270 */
[----:B------:R-:W-:Y:S05]  /*0a90*/  @!P2 BRA `(.L_x_11) ;  /* 0x000000000074a947 */ /* 0x000fea0003800000 */
[----:B------:R-:W0:Y:S01]  /*0aa0*/  LDC.64 R6, c[0x0][0x390] ;  /* 0x0000e400ff067b82 */ /* 0x000e220000000a00 */
[C---:B------:R-:W-:Y:S01]  /*0ab0*/  FMUL R11, R14.reuse, 16777216 ;  /* 0x4b8000000e0b7820 */ /* 0x040fe20000400000 */
[----:B------:R-:W-:Y:S01]  /*0ac0*/  FSETP.GEU.AND P3, PT, |R14|, 1.175494350822287508e-38, PT ;  /* 0x008000000e00780b */ /* 0x000fe20003f6e200 */
[----:B------:R-:W-:Y:S01]  /*0ad0*/  IMAD R15, R0, UR7, R9 ;  /* 0x00000007000f7c24 */ /* 0x000fe2000f8e0209 */
[----:B------:R-:W-:Y:S02]  /*0ae0*/  IADD3 R10, PT, PT, R10, 0x1, RZ ;  /* 0x000000010a0a7810 */ /* 0x000fe40007ffe0ff */
[----:B------:R-:W-:Y:S02]  /*0af0*/  FSEL R11, R11, R14, !P3 ;  /* 0x0000000e0b0b7208 */ /* 0x000fe40005800000 */
[----:B------:R-:W1:Y:S01]  /*0b00*/  LDC.64 R4, c[0x0][0x380] ;  /* 0x0000e000ff047b82 */ /* 0x000e620000000a00 */
[----:B------:R-:W-:Y:S01]  /*0b10*/  LOP3.LUT R10, R10, 0x3, RZ, 0xc0, !PT ;  /* 0x000000030a0a7812 */ /* 0x000fe200078ec0ff */
[----:B------:R2:W3:Y:S04]  /*0b20*/  MUFU.RCP R19, R11 ;  /* 0x0000000b00137308 */ /* 0x0004e80000001000 */
[----:B------:R-:W-:-:S02]  /*0b30*/  IMAD.MOV R12, RZ, RZ, -R10 ;  /* 0x000000ffff0c7224 */ /* 0x000fc400078e0a0a */
[----:B------:R-:W4:Y:S01]  /*0b40*/  LDC.64 R2, c[0x0][0x388] ;  /* 0x0000e200ff027b82 */ /* 0x000f220000000a00 */
[----:B0-----:R-:W-:-:S04]  /*0b50*/  IMAD.WIDE.U32 R6, R9, 0x2, R6 ;  /* 0x0000000209067825 */ /* 0x001fc800078e0006 */
[----:B--23--:R-:W-:-:S07]  /*0b60*/  IMAD R9, R10, R8, R9 ;  /* 0x000000080a097224 */ /* 0x00cfce00078e0209 */
.L_x_12:
[----:B0---4-:R-:W-:Y:S01]  /*0b70*/  IMAD.WIDE R16, R15, 0x2, R2 ;  /* 0x000000020f107825 */ /* 0x011fe200078e0202 */
[----:B------:R0:W2:Y:S05]  /*0b80*/  LDG.E.U16 R11, desc[UR8][R6.64] ;  /* 0x00000008060b7981 */ /* 0x0000aa000c1e1500 */
[----:B------:R-:W3:Y:S01]  /*0b90*/  LDG.E.U16 R16, desc[UR8][R16.64] ;  /* 0x0000000810107981 */ /* 0x000ee2000c1e1500 */
[----:B------:R-:W-:-:S05]  /*0ba0*/  VIADD R12, R12, 0x1 ;  /* 0x000000010c0c7836 */ /* 0x000fca0000000000 */
[----:B------:R-:W-:Y:S01]  /*0bb0*/  ISETP.NE.AND P2, PT, R12, RZ, PT ;  /* 0x000000ff0c00720c */ /* 0x000fe20003f45270 */
[----:B0-----:R-:W-:Y:S01]  /*0bc0*/  IMAD.WIDE.U32 R6, R8, 0x2, R6 ;  /* 0x0000000208067825 */ /* 0x001fe200078e0006 */
[----:B---3--:R-:W-:-:S05]  /*0bd0*/  SHF.L.U32 R10, R16, 0x10, RZ ;  /* 0x00000010100a7819 */ /* 0x008fca00000006ff */
[----:B------:R-:W-:-:S04]  /*0be0*/  @!P3 FMUL R10, R10, 16777216 ;  /* 0x4b8000000a0ab820 */ /* 0x000fc80000400000 */
[----:B------:R-:W-:-:S04]  /*0bf0*/  FMUL R10, R19, R10 ;  /* 0x0000000a130a7220 */ /* 0x000fc80000400000 */
[----:B------:R-:W-:-:S05]  /*0c00*/  @P0 FMUL R10, R10, 0.25 ;  /* 0x3e8000000a0a0820 */ /* 0x000fca0000400000 */
[----:B------:R-:W-:-:S05]  /*0c10*/  F2FP.BF16.F32.PACK_AB R10, RZ, R10 ;  /* 0x0000000aff0a723e */ /* 0x000fca00000010ff */
[----:B--2---:R-:W-:Y:S02]  /*0c20*/  HMUL2.BF16_V2 R17, R10.H0_H0, R11.H0_H0 ;  /* 0x2000000b0a117232 */ /* 0x004fe40000200800 */
[----:B-1----:R-:W-:-:S05]  /*0c30*/  IMAD.WIDE R10, R15, 0x2, R4 ;  /* 0x000000020f0a7825 */ /* 0x002fca00078e0204 */
[----:B------:R0:W-:Y:S01]  /*0c40*/  STG.E.U16 desc[UR8][R10.64], R17 ;  /* 0x000000110a007986 */ /* 0x0001e2000c101508 */
[----:B------:R-:W-:Y:S01]  /*0c50*/  IADD3 R15, PT, PT, R8, R15, RZ ;  /* 0x0000000f080f7210 */ /* 0x000fe20007ffe0ff */
[----:B------:R-:W-:Y:S06]  /*0c60*/  @P2 BRA `(.L_x_12) ;  /* 0xfffffffc00c02947 */ /* 0x000fec000383ffff */
.L_x_11:
[----:B------:R-:W-:Y:S05]  /*0c70*/  BSYNC.RECONVERGENT B0 ;  /* 0x0000000000007941 */ /* 0x000fea0003800200 */
.L_x_10:
[----:B------:R-:W-:Y:S05]  /*0c80*/  @!P1 EXIT ;  /* 0x000000000000994d */ /* 0x000fea0003800000 */
[C---:B------:R-:W-:Y:S01]  /*0c90*/  FMUL R15, R14.reuse, 16777216 ;  /* 0x4b8000000e0f7820 */ /* 0x040fe20000400000 */
[----:B------:R-:W-:Y:S01]  /*0ca0*/  FSETP.GEU.AND P0, PT, |R14|, 1.175494350822287508e-38, PT ;  /* 0x008000000e00780b */ /* 0x000fe20003f0e200 */
[----:B------:R-:W1:Y:S01]  /*0cb0*/  LDC.64 R2, c[0x0][0x390] ;  /* 0x0000e400ff027b82 */ /* 0x000e620000000a00 */
[----:B------:R-:W-:Y:S01]  /*0cc0*/  FSETP.GE.AND P1, PT, |R13|, 8.50705917302346158658e+37, PT ;  /* 0x7e8000000d00780b */ /* 0x000fe20003f26200 */
[----:B------:R-:W-:Y:S01]  /*0cd0*/  IMAD.SHL.U32 R13, R8, 0x2, RZ ;  /* 0x00000002080d7824 */ /* 0x000fe200078e00ff */
[CC--:B0-----:R-:W-:Y:S02]  /*0ce0*/  FSEL R10, R15.reuse, R14.reuse, !P0 ;  /* 0x0000000e0f0a7208 */ /* 0x0c1fe40004000000 */
[CC--:B------:R-:W-:Y:S02]  /*0cf0*/  FSEL R11, R15.reuse, R14.reuse, !P0 ;  /* 0x0000000e0f0b7208 */ /* 0x0c0fe40004000000 */
[CC--:B------:R-:W-:Y:S01]  /*0d00*/  FSEL R12, R15.reuse, R14.reuse, !P0 ;  /* 0x0000000e0f0c7208 */ /* 0x0c0fe20004000000 */
[----:B------:R-:W0:Y:S01]  /*0d10*/  LDC.64 R4, c[0x0][0x380] ;  /* 0x0000e000ff047b82 */ /* 0x000e220000000a00 */
[----:B------:R-:W-:Y:S01]  /*0d20*/  FSEL R14, R15, R14, !P0 ;  /* 0x0000000e0f0e7208 */ /* 0x000fe20004000000 */
[----:B------:R-:W2:Y:S06]  /*0d30*/  MUFU.RCP R10, R10 ;  /* 0x0000000a000a7308 */ /* 0x000eac0000001000 */
[----:B------:R-:W3:Y:S02]  /*0d40*/  LDC.64 R6, c[0x0][0x388] ;  /* 0x0000e200ff067b82 */ /* 0x000ee40000000a00 */
[----:B------:R-:W4:Y:S08]  /*0d50*/  MUFU.RCP R11, R11 ;  /* 0x0000000b000b7308 */ /* 0x000f300000001000 */
[----:B------:R-:W0:Y:S08]  /*0d60*/  MUFU.RCP R12, R12 ;  /* 0x0000000c000c7308 */ /* 0x000e300000001000 */
[----:B--2---:R-:W0:Y:S02]  /*0d70*/  MUFU.RCP R14, R14 ;  /* 0x0000000e000e7308 */ /* 0x004e240000001000 */
.L_x_13:
[----:B--2---:R-:W-:-:S04]  /*0d80*/  IMAD R19, R0, UR7, R9 ;  /* 0x0000000700137c24 */ /* 0x004fc8000f8e0209 */
[----:B---3--:R-:W-:-:S05]  /*0d90*/  IMAD.WIDE R20, R19, 0x2, R6 ;  /* 0x0000000213147825 */ /* 0x008fca00078e0206 */
[----:B------:R-:W2:Y:S01]  /*0da0*/  LDG.E.U16 R15, desc[UR8][R20.64] ;  /* 0x00000008140f7981 */ /* 0x000ea2000c1e1500 */
[----:B-1----:R-:W-:-:S06]  /*0db0*/  IMAD.WIDE.U32 R22, R9, 0x2, R2 ;  /* 0x0000000209167825 */ /* 0x002fcc00078e0002 */
[----:B------:R-:W3:Y:S01]  /*0dc0*/  LDG.E.U16 R22, desc[UR8][R22.64] ;  /* 0x0000000816167981 */ /* 0x000ee2000c1e1500 */
[----:B------:R-:W-:Y:S01]  /*0dd0*/  IADD3 R16, P2, PT, R13, R20, RZ ;  /* 0x000000140d107210 */ /* 0x000fe20007f5e0ff */
[----:B0-----:R-:W-:-:S04]  /*0de0*/  IMAD.WIDE R18, R19, 0x2, R4 ;  /* 0x0000000213127825 */ /* 0x001fc800078e0204 */
[----:B------:R-:W-:Y:S01]  /*0df0*/  IMAD.X R17, RZ, RZ, R21, P2 ;  /* 0x000000ffff117224 */ /* 0x000fe200010e0615 */
[----:B------:R-:W-:Y:S02]  /*0e00*/  IADD3 R9, PT, PT, R8, R9, RZ ;  /* 0x0000000908097210 */ /* 0x000fe40007ffe0ff */
[----:B--2---:R-:W-:-:S05]  /*0e10*/  SHF.L.U32 R15, R15, 0x10, RZ ;  /* 0x000000100f0f7819 */ /* 0x004fca00000006ff */
[----:B------:R-:W-:-:S04]  /*0e20*/  @!P0 FMUL R15, R15, 16777216 ;  /* 0x4b8000000f0f8820 */ /* 0x000fc80000400000 */
[----:B------:R-:W-:-:S04]  /*0e30*/  FMUL R15, R10, R15 ;  /* 0x0000000f0a0f7220 */ /* 0x000fc80000400000 */
[----:B------:R-:W-:-:S05]  /*0e40*/  @P1 FMUL R15, R15, 0.25 ;  /* 0x3e8000000f0f1820 */ /* 0x000fca0000400000 */
[----:B------:R-:W-:-:S05]  /*0e50*/  F2FP.BF16.F32.PACK_AB R15, RZ, R15 ;  /* 0x0000000fff0f723e */ /* 0x000fca00000010ff */
[----:B---3--:R-:W-:-:S05]  /*0e60*/  HMUL2.BF16_V2 R15, R15.H0_H0, R22.H0_H0 ;  /* 0x200000160f0f7232 */ /* 0x008fca0000200800 */
[----:B------:R-:W-:-:S05]  /*0e70*/  PRMT R21, R15, 0x7610, R21 ;  /* 0x000076100f157816 */ /* 0x000fca0000000015 */
[----:B------:R0:W-:Y:S04]  /*0e80*/  STG.E.U16 desc[UR8][R18.64], R21 ;  /* 0x0000001512007986 */ /* 0x0001e8000c101508 */
[----:B------:R-:W2:Y:S01]  /*0e90*/  LDG.E.U16 R15, desc[UR8][R16.64] ;  /* 0x00000008100f7981 */ /* 0x000ea2000c1e1500 */
[----:B------:R-:W-:-:S06]  /*0ea0*/  IMAD.WIDE.U32 R22, R9, 0x2, R2 ;  /* 0x0000000209167825 */ /* 0x000fcc00078e0002 */
[----:B------:R-:W3:Y:S01]  /*0eb0*/  LDG.E.U16 R22, desc[UR8][R22.64] ;  /* 0x0000000816167981 */ /* 0x000ee2000c1e1500 */
[----:B------:R-:W-:Y:S01]  /*0ec0*/  IADD3 R9, PT, PT, R9, R8, RZ ;  /* 0x0000000809097210 */ /* 0x000fe20007ffe0ff */
[----:B--2---:R-:W-:-:S04]  /*0ed0*/  IMAD.U32 R20, R15, 0x10000, RZ ;  /* 0x000100000f147824 */ /* 0x004fc800078e00ff */
[----:B------:R-:W-:-:S04]  /*0ee0*/  @!P0 FMUL R20, R20, 16777216 ;  /* 0x4b80000014148820 */ /* 0x000fc80000400000 */
[----:B----4-:R-:W-:-:S04]  /*0ef0*/  FMUL R20, R11, R20 ;  /* 0x000000140b147220 */ /* 0x010fc80000400000 */
[----:B------:R-:W-:-:S05]  /*0f00*/  @P1 FMUL R20, R20, 0.25 ;  /* 0x3e80000014141820 */ /* 0x000fca0000400000 */
[----:B------:R-:W-:Y:S02]  /*0f10*/  F2FP.BF16.F32.PACK_AB R15, RZ, R20 ;  /* 0x00000014ff0f723e */ /* 0x000fe400000010ff */
[C---:B------:R-:W-:Y:S02]  /*0f20*/  IADD3 R20, P2, PT, R13.reuse, R18, RZ ;  /* 0x000000120d147210 */ /* 0x040fe40007f5e0ff */
[----:B0-----:R-:W-:Y:S01]  /*0f30*/  IADD3 R18, P3, PT, R13, R16, RZ ;  /* 0x000000100d127210 */ /* 0x001fe20007f7e0ff */
[----:B---3--:R-:W-:Y:S01]  /*0f40*/  HMUL2.BF16_V2 R15, R15.H0_H0, R22.H0_H0 ;  /* 0x200000160f0f7232 */ /* 0x008fe20000200800 */
[----:B------:R-:W-:-:S03]  /*0f50*/  IADD3.X R21, PT, PT, RZ, R19, RZ, P2, !PT ;  /* 0x00000013ff157210 */ /* 0x000fc600017fe4ff */
[--C-:B------:R-:W-:Y:S01]  /*0f60*/  IMAD.X R19, RZ, RZ, R17.reuse, P3 ;  /* 0x000000ffff137224 */ /* 0x100fe200018e0611 */
[----:B------:R-:W-:-:S05]  /*0f70*/  PRMT R17, R15, 0x7610, R17 ;  /* 0x000076100f117816 */ /* 0x000fca0000000011 */
[----:B------:R0:W-:Y:S04]  /*0f80*/  STG.E.U16 desc[UR8][R20.64], R17 ;  /* 0x0000001114007986 */ /* 0x0001e8000c101508 */
[----:B------:R-:W2:Y:S01]  /*0f90*/  LDG.E.U16 R15, desc[UR8][R18.64] ;  /* 0x00000008120f7981 */ /* 0x000ea2000c1e1500 */
[----:B------:R-:W-:-:S06]  /*0fa0*/  IMAD.WIDE.U32 R22, R9, 0x2, R2 ;  /* 0x0000000209167825 */ /* 0x000fcc00078e0002 */
[----:B------:R-:W3:Y:S01]  /*0fb0*/  LDG.E.U16 R22, desc[UR8][R22.64] ;  /* 0x0000000816167981 */ /* 0x000ee2000c1e1500 */
[C---:B------:R-:W-:Y:S02]  /*0fc0*/  IADD3 R16, P2, PT, R13.reuse, R20, RZ ;  /* 0x000000140d107210 */ /* 0x040fe40007f5e0ff */
[----:B0-----:R-:W-:Y:S02]  /*0fd0*/  IADD3 R20, P3, PT, R13, R18, RZ ;  /* 0x000000120d147210 */ /* 0x001fe40007f7e0ff */
[----:B------:R-:W-:-:S03]  /*0fe0*/  IADD3.X R17, PT, PT, RZ, R21, RZ, P2, !PT ;  /* 0x00000015ff117210 */ /* 0x000fc600017fe4ff */
[----:B------:R-:W-:Y:S01]  /*0ff0*/  IMAD.X R21, RZ, RZ, R19, P3 ;  /* 0x000000ffff157224 */ /* 0x000fe200018e0613 */
[----:B------:R-:W-:Y:S01]  /*1000*/  IADD3 R9, PT, PT, R9, R8, RZ ;  /* 0x0000000809097210 */ /* 0x000fe20007ffe0ff */
[----:B--2---:R-:W-:-:S04]  /*1010*/  IMAD.U32 R15, R15, 0x10000, RZ ;  /* 0x000100000f0f7824 */ /* 0x004fc800078e00ff */
        /* <DEDUP_REMOVED lines=10> */
[----:B------:R-:W-:Y:S01]  /*10c0*/  IADD3 R18, P2, PT, R13, R16, RZ ;  /* 0x000000100d127210 */ /* 0x000fe20007f5e0ff */
[----:B------:R-:W-:-:S03]  /*10d0*/  IMAD.IADD R9, R9, 0x1, R8 ;  /* 0x0000000109097824 */ /* 0x000fc600078e0208 */
[----:B0-----:R-:W-:Y:S02]  /*10e0*/  IADD3.X R19, PT, PT, RZ, R17, RZ, P2, !PT ;  /* 0x00000011ff137210 */ /* 0x001fe400017fe4ff */
[----:B------:R-:W-:Y:S01]  /*10f0*/  ISETP.GE.AND P2, PT, R9, R0, PT ;  /* 0x000000000900720c */ /* 0x000fe20003f46270 */
[----:B--2---:R-:W-:-:S04]  /*1100*/  IMAD.U32 R15, R20, 0x10000, RZ ;  /* 0x00010000140f7824 */ /* 0x004fc800078e00ff */
[----:B------:R-:W-:-:S04]  /*1110*/  @!P0 FMUL R15, R15, 16777216 ;  /* 0x4b8000000f0f8820 */ /* 0x000fc80000400000 */
[----:B------:R-:W-:-:S04]  /*1120*/  FMUL R15, R14, R15 ;  /* 0x0000000f0e0f7220 */ /* 0x000fc80000400000 */
[----:B------:R-:W-:-:S05]  /*1130*/  @P1 FMUL R15, R15, 0.25 ;  /* 0x3e8000000f0f1820 */ /* 0x000fca0000400000 */
[----:B------:R-:W-:-:S05]  /*1140*/  F2FP.BF16.F32.PACK_AB R15, RZ, R15 ;  /* 0x0000000fff0f723e */ /* 0x000fca00000010ff */
[----:B---3--:R-:W-:-:S05]  /*1150*/  HMUL2.BF16_V2 R15, R15.H0_H0, R22.H0_H0 ;  /* 0x200000160f0f7232 */ /* 0x008fca0000200800 */
[----:B------:R2:W-:Y:S01]  /*1160*/  STG.E.U16 desc[UR8][R18.64], R15 ;  /* 0x0000000f12007986 */ /* 0x0005e2000c101508 */
[----:B------:R-:W-:Y:S05]  /*1170*/  @!P2 BRA `(.L_x_13) ;  /* 0xfffffffc0000a947 */ /* 0x000fea000383ffff */
[----:B------:R-:W-:Y:S05]  /*1180*/  EXIT ;  /* 0x000000000000794d */ /* 0x000fea0003800000 */
        .weak           $__internal_0_$__cuda_sm20_sqrt_rn_f32_slowpath
        .type           $__internal_0_$__cuda_sm20_sqrt_rn_f32_slowpath,@function
        .size           $__internal_0_$__cuda_sm20_sqrt_rn_f32_slowpath,(.L_x_71 - $__internal_0_$__cuda_sm20_sqrt_rn_f32_slowpath)
$__internal_0_$__cuda_sm20_sqrt_rn_f32_slowpath:
[----:B------:R-:W-:-:S13]  /*1190*/  LOP3.LUT P1, RZ, R0, 0x7fffffff, RZ, 0xc0, !PT ;  /* 0x7fffffff00ff7812 */ /* 0x000fda000782c0ff */
[----:B------:R-:W-:Y:S01]  /*11a0*/  @!P1 MOV R2, R0 ;  /* 0x0000000000029202 */ /* 0x000fe20000000f00 */
[----:B------:R-:W-:Y:S06]  /*11b0*/  @!P1 BRA `(.L_x_14) ;  /* 0x0000000000449947 */ /* 0x000fec0003800000 */
[----:B------:R-:W-:-:S13]  /*11c0*/  FSETP.GEU.FTZ.AND P1, PT, R0, RZ, PT ;  /* 0x000000ff0000720b */ /* 0x000fda0003f3e000 */
[----:B------:R-:W-:Y:S01]  /*11d0*/  @!P1 IMAD.MOV.U32 R2, RZ, RZ, 0x7fffffff ;  /* 0x7fffffffff029424 */ /* 0x000fe200078e00ff */
[----:B------:R-:W-:Y:S06]  /*11e0*/  @!P1 BRA `(.L_x_14) ;  /* 0x0000000000389947 */ /* 0x000fec0003800000 */
[----:B------:R-:W-:-:S13]  /*11f0*/  FSETP.GTU.FTZ.AND P1, PT, |R0|, +INF , PT ;  /* 0x7f8000000000780b */ /* 0x000fda0003f3c200 */
[----:B------:R-:W-:Y:S01]  /*1200*/  @P1 FADD.FTZ R2, R0, 1 ;  /* 0x3f80000000021421 */ /* 0x000fe20000010000 */
[----:B------:R-:W-:Y:S06]  /*1210*/  @P1 BRA `(.L_x_14) ;  /* 0x00000000002c1947 */ /* 0x000fec0003800000 */
[----:B------:R-:W-:-:S13]  /*1220*/  FSETP.NEU.FTZ.AND P1, PT, |R0|, +INF , PT ;  /* 0x7f8000000000780b */ /* 0x000fda0003f3d200 */
[----:B------:R-:W-:Y:S01]  /*1230*/  @!P1 MOV R2, R0 ;  /* 0x0000000000029202 */ /* 0x000fe20000000f00 */
[----:B------:R-:W-:Y:S06]  /*1240*/  @!P1 BRA `(.L_x_14) ;  /* 0x0000000000209947 */ /* 0x000fec0003800000 */
[----:B------:R-:W-:-:S04]  /*1250*/  FFMA R0, R0, 1.84467440737095516160e+19, RZ ;  /* 0x5f80000000007823 */ /* 0x000fc800000000ff */
[----:B------:R-:W0:Y:S02]  /*1260*/  MUFU.RSQ R3, R0 ;  /* 0x0000000000037308 */ /* 0x000e240000001400 */
[----:B0-----:R-:W-:Y:S01]  /*1270*/  FMUL.FTZ R5, R0, R3 ;  /* 0x0000000300057220 */ /* 0x001fe20000410000 */
[----:B------:R-:W-:-:S03]  /*1280*/  FMUL.FTZ R3, R3, 0.5 ;  /* 0x3f00000003037820 */ /* 0x000fc60000410000 */
[----:B------:R-:W-:-:S04]  /*1290*/  FADD.FTZ R2, -R5, -RZ ;  /* 0x800000ff05027221 */ /* 0x000fc80000010100 */
[----:B------:R-:W-:-:S04]  /*12a0*/  FFMA R2, R5, R2, R0 ;  /* 0x0000000205027223 */ /* 0x000fc80000000000 */
[----:B------:R-:W-:-:S04]  /*12b0*/  FFMA R2, R2, R3, R5 ;  /* 0x0000000302027223 */ /* 0x000fc80000000005 */
[----:B------:R-:W-:-:S07]  /*12c0*/  FMUL.FTZ R2, R2, 2.3283064365386962891e-10 ;  /* 0x2f80000002027820 */ /* 0x000fce0000410000 */
.L_x_14:
[----:B------:R-:W-:Y:S01]  /*12d0*/  IMAD.MOV.U32 R4, RZ, RZ, R2 ;  /* 0x000000ffff047224 */ /* 0x000fe200078e0002 */
[----:B------:R-:W-:Y:S01]  /*12e0*/  MOV R2, R6 ;  /* 0x0000000600027202 */ /* 0x000fe20000000f00 */
[----:B------:R-:W-:-:S04]  /*12f0*/  IMAD.MOV.U32 R3, RZ, RZ, 0x0 ;  /* 0x00000000ff037424 */ /* 0x000fc800078e00ff */
[----:B------:R-:W-:Y:S05]  /*1300*/  RET.REL.NODEC R2 `(rms_norm_fb16) ;  /* 0xffffffec023c7950 */ /* 0x000fea0003c3ffff */
.L_x_15:
[----:B------:R-:W-:-:S00]  /*1310*/  BRA `(.L_x_15) ;  /* 0xfffffffc00fc7947 */ /* 0x000fc0000383ffff */
[----:B------:R-:W-:-:S00]  /*1320*/  NOP ;  /* 0x0000000000007918 */ /* 0x000fc00000000000 */
        /* <DEDUP_REMOVED lines=13> */
.L_x_71:


//--------------------- .text.rms_norm_f16        --------------------------
	.section	.text.rms_norm_f16,"ax",@progbits
	.align	128
        .global         rms_norm_f16
        .type           rms_norm_f16,@function
        .size           rms_norm_f16,(.L_x_72 - rms_norm_f16)
        .other          rms_norm_f16,@"STO_CUDA_ENTRY STV_DEFAULT"
rms_norm_f16:
.text.rms_norm_f16:
        /* <DEDUP_REMOVED lines=21> */
[----:B0-----:R-:W0:Y:S01]  /*0150*/  MUFU.RCP R8, R8 ;  /* 0x0000000800087308 */ /* 0x001e220000001000 */
[----:B------:R-:W-:Y:S01]  /*0160*/  PRMT R6, RZ, 0x7610, R6 ;  /* 0x00007610ff067816 */ /* 0x000fe20000000006 */
[----:B0-----:R-:W-:-:S06]  /*0170*/  VIADD R4, R8, 0xffffffe ;  /* 0x0ffffffe08047836 */ /* 0x001fcc0000000000 */
[----:B------:R0:W1:Y:S02]  /*0180*/  F2I.FTZ.U32.TRUNC.NTZ R5, R4 ;  /* 0x0000000400057305 */ /* 0x000064000021f000 */
[----:B0-----:R-:W-:Y:S02]  /*0190*/  IMAD.MOV.U32 R4, RZ, RZ, RZ ;  /* 0x000000ffff047224 */ /* 0x001fe400078e00ff */
[----:B-1----:R-:W-:-:S04]  /*01a0*/  IMAD.MOV R9, RZ, RZ, -R5 ;  /* 0x000000ffff097224 */ /* 0x002fc800078e0a05 */
[----:B------:R-:W-:-:S04]  /*01b0*/  IMAD R9, R9, R2, RZ ;  /* 0x0000000209097224 */ /* 0x000fc800078e02ff */
[----:B------:R-:W-:-:S06]  /*01c0*/  IMAD.HI.U32 R8, R5, R9, R4 ;  /* 0x0000000905087227 */ /* 0x000fcc00078e0004 */
[----:B------:R-:W-:-:S04]  /*01d0*/  IMAD.HI.U32 R8, R8, R3, RZ ;  /* 0x0000000308087227 */ /* 0x000fc800078e00ff */
[----:B------:R-:W-:-:S04]  /*01e0*/  IMAD.MOV R4, RZ, RZ, -R8 ;  /* 0x000000ffff047224 */ /* 0x000fc800078e0a08 */
[----:B------:R-:W-:-:S05]  /*01f0*/  IMAD R3, R2, R4, R3 ;  /* 0x0000000402037224 */ /* 0x000fca00078e0203 */
[----:B------:R-:W-:-:S13]  /*0200*/  ISETP.GE.U32.AND P0, PT, R3, R2, PT ;  /* 0x000000020300720c */ /* 0x000fda0003f06070 */
[----:B------:R-:W-:Y:S01]  /*0210*/  @P0 IADD3 R3, PT, PT, R3, -R2, RZ ;  /* 0x8000000203030210 */ /* 0x000fe20007ffe0ff */
[----:B------:R-:W-:-:S03]  /*0220*/  @P0 VIADD R8, R8, 0x1 ;  /* 0x0000000108080836 */ /* 0x000fc60000000000 */
        /* <DEDUP_REMOVED lines=10> */
[----:B------:R-:W-:Y:S01]  /*02d0*/  VIADD R3, R7, 0x1 ;  /* 0x0000000107037836 */ /* 0x000fe20000000000 */
[----:B------:R-:W-:Y:S01]  /*02e0*/  PRMT R6, RZ, 0x7610, R6 ;  /* 0x00007610ff067816 */ /* 0x000fe20000000006 */
[----:B------:R-:W-:-:S03]  /*02f0*/  IMAD R7, R0, UR7, R11 ;  /* 0x0000000700077c24 */ /* 0x000fc6000f8e020b */
[----:B------:R-:W-:Y:S02]  /*0300*/  LOP3.LUT R4, R3, 0x3, RZ, 0xc0, !PT ;  /* 0x0000000303047812 */ /* 0x000fe400078ec0ff */
[----:B------:R-:W-:-:S03]  /*0310*/  MOV R3, R11 ;  /* 0x0000000b00037202 */ /* 0x000fc60000000f00 */
[----:B------:R-:W-:-:S07]  /*0320*/  IMAD.MOV R10, RZ, RZ, -R4 ;  /* 0x000000ffff0a7224 */ /* 0x000fce00078e0a04 */
.L_x_20:
[----:B0-----:R-:W-:-:S06]  /*0330*/  IMAD.WIDE R4, R7, 0x2, R8 ;  /* 0x0000000207047825 */ /* 0x001fcc00078e0208 */
[----:B------:R-:W2:Y:S01]  /*0340*/  LDG.E.U16 R5, desc[UR8][R4.64] ;  /* 0x0000000804057981 */ /* 0x000ea2000c1e1500 */
[----:B------:R-:W-:Y:S01]  /*0350*/  VIADD R10, R10, 0x1 ;  /* 0x000000010a0a7836 */ /* 0x000fe20000000000 */
[C---:B------:R-:W-:Y:S01]  /*0360*/  IADD3 R3, PT, PT, R2.reuse, R3, RZ ;  /* 0x0000000302037210 */ /* 0x040fe20007ffe0ff */
[----:B------:R-:W-:-:S03]  /*0370*/  IMAD.IADD R7, R2, 0x1, R7 ;  /* 0x0000000102077824 */ /* 0x000fc600078e0207 */
[----:B------:R-:W-:Y:S01]  /*0380*/  ISETP.NE.AND P0, PT, R10, RZ, PT ;  /* 0x000000ff0a00720c */ /* 0x000fe20003f05270 */
[----:B--2---:R-:W-:-:S12]  /*0390*/  HFMA2 R6, R5.H0_H0, R5.H0_H0, R6.H0_H0 ;  /* 0x2000000505067231 */ /* 0x004fd80000040806 */
[----:B------:R-:W-:Y:S05]  /*03a0*/  @P0 BRA `(.L_x_20) ;  /* 0xfffffffc00e00947 */ /* 0x000fea000383ffff */
.L_x_19:
[----:B------:R-:W-:Y:S05]  /*03b0*/  BSYNC.RECONVERGENT B1 ;  /* 0x0000000000017941 */ /* 0x000fea0003800200 */
.L_x_18:
[----:B------:R-:W-:Y:S05]  /*03c0*/  @!P1 BRA `(.L_x_17) ;  /* 0x0000000000549947 */ /* 0x000fea0003800000 */
[----:B------:R-:W0:Y:S01]  /*03d0*/  LDC.64 R4, c[0x0][0x388] ;  /* 0x0000e200ff047b82 */ /* 0x000e220000000a00 */
[----:B------:R-:W-:-:S07]  /*03e0*/  IMAD.SHL.U32 R7, R2, 0x2, RZ ;  /* 0x0000000202077824 */ /* 0x000fce00078e00ff */
.L_x_21:
[----:B------:R-:W-:-:S04]  /*03f0*/  IMAD R9, R0, UR7, R3 ;  /* 0x0000000700097c24 */ /* 0x000fc8000f8e0203 */
[----:B0-----:R-:W-:-:S03]  /*0400*/  IMAD.WIDE R8, R9, 0x2, R4 ;  /* 0x0000000209087825 */ /* 0x001fc600078e0204 */
[----:B------:R-:W-:-:S04]  /*0410*/  IADD3 R12, P0, PT, R7, R8, RZ ;  /* 0x00000008070c7210 */ /* 0x000fc80007f1e0ff */
[----:B------:R-:W-:Y:S02]  /*0420*/  IADD3.X R13, PT, PT, RZ, R9, RZ, P0, !PT ;  /* 0x00000009ff0d7210 */ /* 0x000fe400007fe4ff */
[C---:B------:R-:W-:Y:S01]  /*0430*/  IADD3 R14, P0, PT, R7.reuse, R12, RZ ;  /* 0x0000000c070e7210 */ /* 0x040fe20007f1e0ff */
[----:B------:R-:W2:Y:S04]  /*0440*/  LDG.E.U16 R9, desc[UR8][R8.64] ;  /* 0x0000000808097981 */ /* 0x000ea8000c1e1500 */
[----:B------:R-:W-:Y:S01]  /*0450*/  IMAD.X R15, RZ, RZ, R13, P0 ;  /* 0x000000ffff0f7224 */ /* 0x000fe200000e060d */
[----:B------:R-:W-:Y:S01]  /*0460*/  IADD3 R16, P0, PT, R7, R14, RZ ;  /* 0x0000000e07107210 */ /* 0x000fe20007f1e0ff */
[----:B------:R-:W3:Y:S04]  /*0470*/  LDG.E.U16 R13, desc[UR8][R12.64] ;  /* 0x000000080c0d7981 */ /* 0x000ee8000c1e1500 */
[----:B------:R-:W-:-:S02]  /*0480*/  IMAD.X R17, RZ, RZ, R15, P0 ;  /* 0x000000ffff117224 */ /* 0x000fc400000e060f */
[----:B------:R-:W4:Y:S04]  /*0490*/  LDG.E.U16 R15, desc[UR8][R14.64] ;  /* 0x000000080e0f7981 */ /* 0x000f28000c1e1500 */
[----:B------:R-:W5:Y:S01]  /*04a0*/  LDG.E.U16 R17, desc[UR8][R16.64] ;  /* 0x0000000810117981 */ /* 0x000f62000c1e1500 */
[----:B------:R-:W-:-:S04]  /*04b0*/  LEA R3, R2, R3, 0x2 ;  /* 0x0000000302037211 */ /* 0x000fc800078e10ff */
[----:B------:R-:W-:Y:S01]  /*04c0*/  ISETP.GE.AND P0, PT, R3, R0, PT ;  /* 0x000000000300720c */ /* 0x000fe20003f06270 */
[----:B--2---:R-:W-:-:S04]  /*04d0*/  HFMA2 R6, R9.H0_H0, R9.H0_H0, R6.H0_H0 ;  /* 0x2000000909067231 */ /* 0x004fc80000040806 */
[----:B---3--:R-:W-:-:S04]  /*04e0*/  HFMA2 R6, R13.H0_H0, R13.H0_H0, R6.H0_H0 ;  /* 0x2000000d0d067231 */ /* 0x008fc80000040806 */
[----:B----4-:R-:W-:-:S04]  /*04f0*/  HFMA2 R6, R15.H0_H0, R15.H0_H0, R6.H0_H0 ;  /* 0x2000000f0f067231 */ /* 0x010fc80000040806 */
[----:B-----5:R-:W-:Y:S01]  /*0500*/  HFMA2 R6, R17.H0_H0, R17.H0_H0, R6.H0_H0 ;  /* 0x2000001111067231 */ /* 0x020fe20000040806 */
[----:B------:R-:W-:Y:S06]  /*0510*/  @!P0 BRA `(.L_x_21) ;  /* 0xfffffffc00b48947 */ /* 0x000fec000383ffff */
.L_x_17:
[----:B------:R-:W-:Y:S05]  /*0520*/  BSYNC.RECONVERGENT B0 ;  /* 0x0000000000007941 */ /* 0x000fea0003800200 */
.L_x_16:
[----:B------:R-:W0:Y:S01]  /*0530*/  S2UR UR5, SR_CgaCtaId ;  /* 0x00000000000579c3 */ /* 0x000e220000008800 */
[----:B------:R-:W-:Y:S01]  /*0540*/  UMOV UR4, 0x400 ;  /* 0x0000040000047882 */ /* 0x000fe20000000000 */
[----:B------:R-:W-:Y:S01]  /*0550*/  ISETP.GE.U32.AND P0, PT, R2, 0x2, PT ;  /* 0x000000020200780c */ /* 0x000fe20003f06070 */
[----:B------:R-:W1:Y:S01]  /*0560*/  LDCU UR10, c[0x0][0x3a0] ;  /* 0x00007400ff0a77ac */ /* 0x000e620008000800 */
[----:B------:R-:W-:-:S04]  /*0570*/  PRMT R3, R6, 0x7610, R3 ;  /* 0x0000761006037816 */ /* 0x000fc80000000003 */
[----:B------:R-:W2:Y:S01]  /*0580*/  S2UR UR6, SR_CgaCtaId ;  /* 0x00000000000679c3 */ /* 0x000ea20000008800 */
[----:B0-----:R-:W-:-:S03]  /*0590*/  ULEA UR4, UR5, UR4, 0x18 ;  /* 0x0000000405047291 */ /* 0x001fc6000f8ec0ff */
[----:B------:R-:W-:-:S03]  /*05a0*/  UMOV UR5, 0x400 ;  /* 0x0000040000057882 */ /* 0x000fc60000000000 */
[----:B------:R-:W-:Y:S01]  /*05b0*/  LEA R6, R11, UR4, 0x1 ;  /* 0x000000040b067c11 */ /* 0x000fe2000f8e08ff */
[----:B--2---:R-:W-:-:S04]  /*05c0*/  ULEA UR5, UR6, UR5, 0x18 ;  /* 0x0000000506057291 */ /* 0x004fc8000f8ec0ff */
[----:B------:R0:W-:Y:S01]  /*05d0*/  STS.U16 [R6], R3 ;  /* 0x0000000306007388 */ /* 0x0001e20000000400 */
[----:B------:R-:W-:Y:S06]  /*05e0*/  BAR.SYNC.DEFER_BLOCKING 0x0 ;  /* 0x0000000000007b1d */ /* 0x000fec0000010000 */
[----:B-1----:R-:W-:Y:S05]  /*05f0*/  @!P0 BRA `(.L_x_22) ;  /* 0x0000000000348947 */ /* 0x002fea0003800000 */
[----:B------:R-:W-:-:S07]  /*0600*/  IMAD.MOV.U32 R0, RZ, RZ, R2 ;  /* 0x000000ffff007224 */ /* 0x000fce00078e0002 */
.L_x_23:
[----:B------:R-:W-:-:S04]  /*0610*/  SHF.R.U32.HI R8, RZ, 0x1, R0 ;  /* 0x00000001ff087819 */ /* 0x000fc80000011600 */
[----:B------:R-:W-:-:S13]  /*0620*/  ISETP.GE.U32.AND P0, PT, R11, R8, PT ;  /* 0x000000080b00720c */ /* 0x000fda0003f06070 */
[----:B0-----:R-:W-:Y:S01]  /*0630*/  @!P0 LOP3.LUT R3, R0, 0x7fe, RZ, 0xc0, !PT ;  /* 0x000007fe00038812 */ /* 0x001fe200078ec0ff */
[----:B------:R-:W-:Y:S04]  /*0640*/  @!P0 LDS.U16 R4, [R6] ;  /* 0x0000000006048984 */ /* 0x000fe80000000400 */
[----:B------:R-:W-:-:S06]  /*0650*/  @!P0 IMAD.IADD R3, R6, 0x1, R3 ;  /* 0x0000000106038824 */ /* 0x000fcc00078e0203 */
[----:B------:R-:W0:Y:S02]  /*0660*/  @!P0 LDS.U16 R3, [R3] ;  /* 0x0000000003038984 */ /* 0x000e240000000400 */
[----:B0-----:R-:W-:-:S05]  /*0670*/  @!P0 HADD2 R4, R4.H0_H0, R3.H0_H0 ;  /* 0x2000000304048230 */ /* 0x001fca0000000800 */
[----:B------:R1:W-:Y:S01]  /*0680*/  @!P0 STS.U16 [R6], R4 ;  /* 0x0000000406008388 */ /* 0x0003e20000000400 */
[----:B------:R-:W-:Y:S01]  /*0690*/  BAR.SYNC.DEFER_BLOCKING 0x0 ;  /* 0x0000000000007b1d */ /* 0x000fe20000010000 */
[----:B------:R-:W-:Y:S02]  /*06a0*/  ISETP.GT.U32.AND P0, PT, R0, 0x3, PT ;  /* 0x000000030000780c */ /* 0x000fe40003f04070 */
[----:B------:R-:W-:-:S11]  /*06b0*/  MOV R0, R8 ;  /* 0x0000000800007202 */ /* 0x000fd60000000f00 */
[----:B-1----:R-:W-:Y:S05]  /*06c0*/  @P0 BRA `(.L_x_23) ;  /* 0xfffffffc00d00947 */ /* 0x002fea000383ffff */
.L_x_22:
[----:B------:R-:W1:Y:S01]  /*06d0*/  LDS.U16 R0, [UR5] ;  /* 0x00000005ff007984 */ /* 0x000e620008000400 */
[----:B0-----:R-:W0:Y:S01]  /*06e0*/  I2F.F16 R3, UR10 ;  /* 0x0000000a00037d06 */ /* 0x001e220008200c00 */
[----:B------:R-:W2:Y:S01]  /*06f0*/  LDCU.U16 UR4, c[0x0][0x398] ;  /* 0x00007300ff0477ac */ /* 0x000ea20008000400 */
[----:B0-----:R-:W-:-:S06]  /*0700*/  HADD2.F32 R3, -RZ, R3.H0_H0 ;  /* 0x20000003ff037230 */ /* 0x001fcc0000004100 */
[----:B------:R-:W0:Y:S01]  /*0710*/  MUFU.RCP R5, R3 ;  /* 0x0000000300057308 */ /* 0x000e220000001000 */
[----:B-1----:R-:W-:-:S05]  /*0720*/  HADD2.F32 R0, -RZ, R0.H0_H0 ;  /* 0x20000000ff007230 */ /* 0x002fca0000004100 */
[----:B0-----:R-:W-:-:S05]  /*0730*/  FMUL R4, R0, R5 ;  /* 0x0000000500047220 */ /* 0x001fca0000400000 */
[----:B------:R-:W-:-:S05]  /*0740*/  F2FP.F16.F32.PACK_AB R6, RZ, R4 ;  /* 0x00000004ff06723e */ /* 0x000fca00000000ff */
[C---:B------:R-:W-:Y:S02]  /*0750*/  HSETP2.GEU.AND P1, PT, |R6|.reuse.H0_H0, 8.523464202880859375e-06, 8.523464202880859375e-06, PT ;  /* 0x008f008f06007434 */ /* 0x040fe40003f2ea00 */
[----:B------:R-:W-:-:S05]  /*0760*/  HSETP2.GT.AND P0, PT, |R6|.H0_H0, RZ.H0_H0, PT ;  /* 0x200000ff06007234 */ /* 0x000fca0003f04a00 */
[----:B------:R-:W-:-:S13]  /*0770*/  PLOP3.LUT P0, PT, P1, P0, PT, 0xf2, 0x2f ;  /* 0x00000000002f781c */ /* 0x000fda0000f01e72 */
[----:B------:R-:W-:-:S04]  /*0780*/  @!P0 FFMA R0, -R3, R4, R0 ;  /* 0x0000000403008223 */ /* 0x000fc80000000100 */
[----:B------:R-:W-:-:S05]  /*0790*/  @!P0 FFMA R0, R5, R0, R4 ;  /* 0x0000000005008223 */ /* 0x000fca0000000004 */
[----:B------:R-:W-:Y:S02]  /*07a0*/  @!P0 F2FP.F16.F32.PACK_AB R6, RZ, R0 ;  /* 0x00000000ff06823e */ /* 0x000fe400000000ff */
[----:B------:R-:W-:-:S03]  /*07b0*/  ISETP.GE.AND P0, PT, R11, UR10, PT ;  /* 0x0000000a0b007c0c */ /* 0x000fc6000bf06270 */
[----:B--2---:R-:W-:-:S05]  /*07c0*/  HADD2 R6, R6.H0_H0, UR4.H0_H0 ;  /* 0x2000000406067e30 */ /* 0x004fca0008000800 */
[----:B------:R-:W-:-:S04]  /*07d0*/  HADD2.F32 R3, -RZ, R6.H0_H0 ;  /* 0x20000006ff037230 */ /* 0x000fc80000004100 */
[----:B------:R0:W1:Y:S01]  /*07e0*/  MUFU.RSQ R4, R3 ;  /* 0x0000000300047308 */ /* 0x0000620000001400 */
[----:B------:R-:W-:-:S05]  /*07f0*/  VIADD R0, R3, 0xf3000000 ;  /* 0xf300000003007836 */ /* 0x000fca0000000000 */
[----:B------:R-:W-:-:S13]  /*0800*/  ISETP.GT.U32.AND P1, PT, R0, 0x727fffff, PT ;  /* 0x727fffff0000780c */ /* 0x000fda0003f24070 */
[----:B01----:R-:W-:Y:S05]  /*0810*/  @!P1 BRA `(.L_x_24) ;  /* 0x0000000000109947 */ /* 0x003fea0003800000 */
[----:B------:R-:W-:-:S07]  /*0820*/  MOV R6, 0x840 ;  /* 0x0000084000067802 */ /* 0x000fce0000000f00 */
[----:B------:R-:W-:Y:S05]  /*0830*/  CALL.REL.NOINC `($__internal_1_$__cuda_sm20_sqrt_rn_f32_slowpath) ;  /* 0x0000000800787944 */ /* 0x000fea0003c00000 */
[----:B------:R-:W-:Y:S01]  /*0840*/  IMAD.MOV.U32 R0, RZ, RZ, R3 ;  /* 0x000000ffff007224 */ /* 0x000fe200078e0003 */
[----:B------:R-:W-:Y:S06]  /*0850*/  BRA `(.L_x_25) ;  /* 0x0000000000107947 */ /* 0x000fec0003800000 */
.L_x_24:
[----:B------:R-:W-:Y:S01]  /*0860*/  FMUL.FTZ R0, R3, R4 ;  /* 0x0000000403007220 */ /* 0x000fe20000410000 */
[----:B------:R-:W-:-:S03]  /*0870*/  FMUL.FTZ R4, R4, 0.5 ;  /* 0x3f00000004047820 */ /* 0x000fc60000410000 */
[----:B------:R-:W-:-:S04]  /*0880*/  FFMA R3, -R0, R0, R3 ;  /* 0x0000000000037223 */ /* 0x000fc80000000103 */
[----:B------:R-:W-:-:S07]  /*0890*/  FFMA R0, R3, R4, R0 ;  /* 0x0000000403007223 */ /* 0x000fce0000000000 */
.L_x_25:
[----:B------:R-:W-:Y:S05]  /*08a0*/  @P0 EXIT ;  /* 0x000000000000094d */ /* 0x000fea0003800000 */
[----:B------:R-:W0:Y:S01]  /*08b0*/  I2F.U32.RP R9, R2 ;  /* 0x0000000200097306 */ /* 0x000e220000209000 */
[----:B------:R-:W1:Y:S01]  /*08c0*/  LDC R8, c[0x0][0x3a0] ;  /* 0x0000e800ff087b82 */ /* 0x000e620000000800 */
[----:B------:R-:W-:Y:S01]  /*08d0*/  IMAD.IADD R7, R11, 0x1, R2 ;  /* 0x000000010b077824 */ /* 0x000fe200078e0202 */
[----:B------:R-:W-:Y:S01]  /*08e0*/  ISETP.NE.U32.AND P2, PT, R2, RZ, PT ;  /* 0x000000ff0200720c */ /* 0x000fe20003f45070 */
[----:B------:R-:W-:Y:S01]  /*08f0*/  BSSY.RECONVERGENT B0, `(.L_x_26) ;  /* 0x000003a000007945 */ /* 0x000fe20003800200 */
[----:B------:R-:W-:-:S05]  /*0900*/  F2FP.F16.F32.PACK_AB R0, RZ, R0 ;  /* 0x00000000ff00723e */ /* 0x000fca00000000ff */
[----:B------:R-:W-:Y:S01]  /*0910*/  HADD2.F32 R0, -RZ, R0.H0_H0 ;  /* 0x20000000ff007230 */ /* 0x000fe20000004100 */
[----:B0-----:R-:W0:Y:S01]  /*0920*/  MUFU.RCP R9, R9 ;  /* 0x0000000900097308 */ /* 0x001e220000001000 */
[CC--:B-1----:R-:W-:Y:S02]  /*0930*/  ISETP.GE.AND P0, PT, R7.reuse, R8.reuse, PT ;  /* 0x000000080700720c */ /* 0x0c2fe40003f06270 */
[----:B------:R-:W-:Y:S02]  /*0940*/  VIMNMX R3, PT, PT, R7, R8, !PT ;  /* 0x0000000807037248 */ /* 0x000fe40007fe0100 */
[----:B------:R-:W-:Y:S02]  /*0950*/  SEL R6, RZ, 0x1, P0 ;  /* 0x00000001ff067807 */ /* 0x000fe40000000000 */
[----:B0-----:R-:W-:Y:S02]  /*0960*/  IADD3 R4, PT, PT, R9, 0xffffffe, RZ ;  /* 0x0ffffffe09047810 */ /* 0x001fe40007ffe0ff */
[----:B------:R-:W-:-:S02]  /*0970*/  IADD3 R3, PT, PT, R3, -R7, -R6 ;  /* 0x8000000703037210 */ /* 0x000fc40007ffe806 */
[----:B------:R0:W1:Y:S02]  /*0980*/  F2I.FTZ.U32.TRUNC.NTZ R5, R4 ;  /* 0x0000000400057305 */ /* 0x000064000021f000 */
[----:B0-----:R-:W-:Y:S02]  /*0990*/  HFMA2 R4, -RZ, RZ, 0, 0 ;  /* 0x00000000ff047431 */ /* 0x001fe400000001ff */
[----:B-1----:R-:W-:-:S04]  /*09a0*/  IMAD.MOV R13, RZ, RZ, -R5 ;  /* 0x000000ffff0d7224 */ /* 0x002fc800078e0a05 */
[----:B------:R-:W-:-:S04]  /*09b0*/  IMAD R13, R13, R2, RZ ;  /* 0x000000020d0d7224 */ /* 0x000fc800078e02ff */
[----:B------:R-:W-:-:S06]  /*09c0*/  IMAD.HI.U32 R10, R5, R13, R4 ;  /* 0x0000000d050a7227 */ /* 0x000fcc00078e0004 */
[----:B------:R-:W-:-:S04]  /*09d0*/  IMAD.HI.U32 R5, R10, R3, RZ ;  /* 0x000000030a057227 */ /* 0x000fc800078e00ff */
[----:B------:R-:W-:-:S04]  /*09e0*/  IMAD.MOV R4, RZ, RZ, -R5 ;  /* 0x000000ffff047224 */ /* 0x000fc800078e0a05 */
[----:B------:R-:W-:-:S05]  /*09f0*/  IMAD R3, R2, R4, R3 ;  /* 0x0000000402037224 */ /* 0x000fca00078e0203 */
[----:B------:R-:W-:-:S13]  /*0a00*/  ISETP.GE.U32.AND P0, PT, R3, R2, PT ;  /* 0x000000020300720c */ /* 0x000fda0003f06070 */
[----:B------:R-:W-:Y:S01]  /*0a10*/  @P0 IMAD.IADD R3, R3, 0x1, -R2 ;  /* 0x0000000103030824 */ /* 0x000fe200078e0a02 */
[----:B------:R-:W-:-:S04]  /*0a20*/  @P0 IADD3 R5, PT, PT, R5, 0x1, RZ ;  /* 0x0000000105050810 */ /* 0x000fc80007ffe0ff */
[----:B------:R-:W-:-:S13]  /*0a30*/  ISETP.GE.U32.AND P1, PT, R3, R2, PT ;  /* 0x000000020300720c */ /* 0x000fda0003f26070 */
[----:B------:R-:W-:Y:S01]  /*0a40*/  @P1 VIADD R5, R5, 0x1 ;  /* 0x0000000105051836 */ /* 0x000fe20000000000 */
[----:B------:R-:W-:-:S05]  /*0a50*/  @!P2 LOP3.LUT R5, RZ, R2, RZ, 0x33, !PT ;  /* 0x00000002ff05a212 */ /* 0x000fca00078e33ff */
[----:B------:R-:W-:-:S05]  /*0a60*/  IMAD.IADD R9, R6, 0x1, R5 ;  /* 0x0000000106097824 */ /* 0x000fca00078e0205 */
[C---:B------:R-:W-:Y:S02]  /*0a70*/  LOP3.LUT R3, R9.reuse, 0x3, RZ, 0xc0, !PT ;  /* 0x0000000309037812 */ /* 0x040fe400078ec0ff */
[----:B------:R-:W-:Y:S02]  /*0a80*/  ISETP.GE.U32.AND P2, PT, R9, 0x3, PT ;  /* 0x000000030900780c */ /* 0x000fe40003f46070 */
[----:B------:R-:W-:Y:S02]  /*0a90*/  ISETP.NE.AND P0, PT, R3, 0x3, PT ;  /* 0x000000030300780c */ /* 0x000fe40003f05270 */
[----:B------:R0:W1:Y:S11]  /*0aa0*/  MUFU.RCP R3, R0 ;  /* 0x0000000000037308 */ /* 0x0000760000001000 */
[----:B0-----:R-:W-:Y:S05]  /*0ab0*/  @!P0 BRA `(.L_x_27) ;  /* 0x0000000000748947 */ /* 0x001fea0003800000 */
[----:B------:R-:W0:Y:S01]  /*0ac0*/  LDC.64 R12, c[0x0][0x390] ;  /* 0x0000e400ff0c7b82 */ /* 0x000e220000000a00 */
[----:B------:R-:W-:Y:S01]  /*0ad0*/  IADD3 R9, PT, PT, R9, 0x1, RZ ;  /* 0x0000000109097810 */ /* 0x000fe20007ffe0ff */
[----:B------:R-:W-:-:S03]  /*0ae0*/  IMAD R15, R8, UR7, R11 ;  /* 0x00000007080f7c24 */ /* 0x000fc6000f8e020b */
[----:B------:R-:W-:-:S03]  /*0af0*/  LOP3.LUT R10, R9, 0x3, RZ, 0xc0, !PT ;  /* 0x00000003090a7812 */ /* 0x000fc600078ec0ff */
[----:B------:R-:W2:Y:S08]  /*0b00*/  LDC.64 R6, c[0x0][0x388] ;  /* 0x0000e200ff067b82 */ /* 0x000eb00000000a00 */
[----:B------:R-:W3:Y:S01]  /*0b10*/  LDC.64 R4, c[0x0][0x380] ;  /* 0x0000e000ff047b82 */ /* 0x000ee20000000a00 */
[----:B0-----:R-:W-:-:S04]  /*0b20*/  IMAD.WIDE.U32 R8, R11, 0x2, R12 ;  /* 0x000000020b087825 */ /* 0x001fc800078e000c */
[----:B------:R-:W-:Y:S02]  /*0b30*/  IMAD R11, R10, R2, R11 ;  /* 0x000000020a0b7224 */ /* 0x000fe400078e020b */
[----:B------:R-:W-:-:S07]  /*0b40*/  IMAD.MOV R10, RZ, RZ, -R10 ;  /* 0x000000ffff0a7224 */ /* 0x000fce00078e0a0a */
.L_x_28:
[----:B--2---:R-:W-:Y:S01]  /*0b50*/  IMAD.WIDE R12, R15, 0x2, R6 ;  /* 0x000000020f0c7825 */ /* 0x004fe200078e0206 */
[----:B------:R0:W2:Y:S05]  /*0b60*/  LDG.E.U16 R16, desc[UR8][R8.64] ;  /* 0x0000000808107981 */ /* 0x0000aa000c1e1500 */
[----:B------:R-:W4:Y:S01]  /*0b70*/  LDG.E.U16 R12, desc[UR8][R12.64] ;  /* 0x000000080c0c7981 */ /* 0x000f22000c1e1500 */
[----:B------:R-:W-:Y:S02]  /*0b80*/  VIADD R10, R10, 0x1 ;  /* 0x000000010a0a7836 */ /* 0x000fe40000000000 */
[----:B0-----:R-:W-:-:S04]  /*0b90*/  IMAD.WIDE.U32 R8, R2, 0x2, R8 ;  /* 0x0000000202087825 */ /* 0x001fc800078e0008 */
[----:B----4-:R-:W-:-:S05]  /*0ba0*/  HADD2.F32 R17, -RZ, R12.H0_H0 ;  /* 0x2000000cff117230 */ /* 0x010fca0000004100 */
[----:B-1----:R-:W-:-:S05]  /*0bb0*/  FMUL R18, R3, R17 ;  /* 0x0000001103127220 */ /* 0x002fca0000400000 */
[----:B------:R-:W-:-:S05]  /*0bc0*/  F2FP.F16.F32.PACK_AB R13, RZ, R18 ;  /* 0x00000012ff0d723e */ /* 0x000fca00000000ff */
[C---:B------:R-:W-:Y:S02]  /*0bd0*/  HSETP2.GEU.AND P1, PT, |R13|.reuse.H0_H0, 8.523464202880859375e-06, 8.523464202880859375e-06, PT ;  /* 0x008f008f0d007434 */ /* 0x040fe40003f2ea00 */
[----:B------:R-:W-:-:S05]  /*0be0*/  HSETP2.GT.AND P0, PT, |R13|.H0_H0, RZ.H0_H0, PT ;  /* 0x200000ff0d007234 */ /* 0x000fca0003f04a00 */
[----:B------:R-:W-:-:S13]  /*0bf0*/  PLOP3.LUT P0, PT, P1, P0, PT, 0xf2, 0x2f ;  /* 0x00000000002f781c */ /* 0x000fda0000f01e72 */
[----:B------:R-:W-:-:S04]  /*0c00*/  @!P0 FFMA R14, -R0, R18, R17 ;  /* 0x00000012000e8223 */ /* 0x000fc80000000111 */
[----:B------:R-:W-:-:S05]  /*0c10*/  @!P0 FFMA R14, R3, R14, R18 ;  /* 0x0000000e030e8223 */ /* 0x000fca0000000012 */
[----:B------:R-:W-:-:S05]  /*0c20*/  @!P0 F2FP.F16.F32.PACK_AB R13, RZ, R14 ;  /* 0x0000000eff0d823e */ /* 0x000fca00000000ff */
[----:B--2---:R-:W-:Y:S02]  /*0c30*/  HMUL2 R16, R13.H0_H0, R16.H0_H0 ;  /* 0x200000100d107232 */ /* 0x004fe40000000800 */
[----:B---3--:R-:W-:-:S05]  /*0c40*/  IMAD.WIDE R12, R15, 0x2, R4 ;  /* 0x000000020f0c7825 */ /* 0x008fca00078e0204 */
[----:B------:R0:W-:Y:S01]  /*0c50*/  STG.E.U16 desc[UR8][R12.64], R16 ;  /* 0x000000100c007986 */ /* 0x0001e2000c101508 */
[----:B------:R-:W-:Y:S02]  /*0c60*/  ISETP.NE.AND P0, PT, R10, RZ, PT ;  /* 0x000000ff0a00720c */ /* 0x000fe40003f05270 */
[----:B------:R-:W-:-:S11]  /*0c70*/  IADD3 R15, PT, PT, R2, R15, RZ ;  /* 0x0000000f020f7210 */ /* 0x000fd60007ffe0ff */
[----:B0-----:R-:W-:Y:S05]  /*0c80*/  @P0 BRA `(.L_x_28) ;  /* 0xfffffffc00b00947 */ /* 0x001fea000383ffff */
.L_x_27:
[----:B------:R-:W-:Y:S05]  /*0c90*/  BSYNC.RECONVERGENT B0 ;  /* 0x0000000000007941 */ /* 0x000fea0003800200 */
.L_x_26:
[----:B------:R-:W-:Y:S05]  /*0ca0*/  @!P2 EXIT ;  /* 0x000000000000a94d */ /* 0x000fea0003800000 */
[----:B------:R-:W0:Y:S01]  /*0cb0*/  LDC R12, c[0x0][0x3a0] ;  /* 0x0000e800ff0c7b82 */ /* 0x000e220000000800 */
[----:B------:R-:W-:-:S07]  /*0cc0*/  IMAD.SHL.U32 R10, R2, 0x2, RZ ;  /* 0x00000002020a7824 */ /* 0x000fce00078e00ff */
[----:B------:R-:W2:Y:S08]  /*0cd0*/  LDC.64 R4, c[0x0][0x388] ;  /* 0x0000e200ff047b82 */ /* 0x000eb00000000a00 */
[----:B------:R-:W3:Y:S08]  /*0ce0*/  LDC.64 R6, c[0x0][0x380] ;  /* 0x0000e000ff067b82 */ /* 0x000ef00000000a00 */
[----:B------:R-:W4:Y:S02]  /*0cf0*/  LDC.64 R8, c[0x0][0x390] ;  /* 0x0000e400ff087b82 */ /* 0x000f240000000a00 */
.L_x_29:
[----:B0-----:R-:W-:-:S04]  /*0d00*/  IMAD R19, R12, UR7, R11 ;  /* 0x000000070c137c24 */ /* 0x001fc8000f8e020b */
[----:B--2---:R-:W-:-:S05]  /*0d10*/  IMAD.WIDE R14, R19, 0x2, R4 ;  /* 0x00000002130e7825 */ /* 0x004fca00078e0204 */
[----:B------:R-:W2:Y:S01]  /*0d20*/  LDG.E.U16 R13, desc[UR8][R14.64] ;  /* 0x000000080e0d7981 */ /* 0x000ea2000c1e1500 */
[----:B----4-:R-:W-:-:S06]  /*0d30*/  IMAD.WIDE.U32 R16, R11, 0x2, R8 ;  /* 0x000000020b107825 */ /* 0x010fcc00078e0008 */
[----:B------:R-:W4:Y:S01]  /*0d40*/  LDG.E.U16 R16, desc[UR8][R16.64] ;  /* 0x0000000810107981 */ /* 0x000f22000c1e1500 */
[----:B------:R-:W-:Y:S02]  /*0d50*/  IMAD.IADD R11, R2, 0x1, R11 ;  /* 0x00000001020b7824 */ /* 0x000fe400078e020b */
[----:B--2---:R-:W-:-:S05]  /*0d60*/  HADD2.F32 R21, -RZ, R13.H0_H0 ;  /* 0x2000000dff157230 */ /* 0x004fca0000004100 */
[----:B-1----:R-:W-:-:S05]  /*0d70*/  FMUL R20, R3, R21 ;  /* 0x0000001503147220 */ /* 0x002fca0000400000 */
[----:B------:R-:W-:-:S05]  /*0d80*/  F2FP.F16.F32.PACK_AB R13, RZ, R20 ;  /* 0x00000014ff0d723e */ /* 0x000fca00000000ff */
[C---:B------:R-:W-:Y:S02]  /*0d90*/  HSETP2.GEU.AND P1, PT, |R13|.reuse.H0_H0, 8.523464202880859375e-06, 8.523464202880859375e-06, PT ;  /* 0x008f008f0d007434 */ /* 0x040fe40003f2ea00 */
[----:B------:R-:W-:-:S05]  /*0da0*/  HSETP2.GT.AND P0, PT, |R13|.H0_H0, RZ.H0_H0, PT ;  /* 0x200000ff0d007234 */ /* 0x000fca0003f04a00 */
[----:B------:R-:W-:-:S13]  /*0db0*/  PLOP3.LUT P0, PT, P1, P0, PT, 0xf2, 0x2f ;  /* 0x00000000002f781c */ /* 0x000fda0000f01e72 */
[----:B------:R-:W-:-:S04]  /*0dc0*/  @!P0 FFMA R18, -R0, R20, R21 ;  /* 0x0000001400128223 */ /* 0x000fc80000000115 */
[----:B------:R-:W-:-:S05]  /*0dd0*/  @!P0 FFMA R18, R3, R18, R20 ;  /* 0x0000001203128223 */ /* 0x000fca0000000014 */
[----:B------:R-:W-:Y:S02]  /*0de0*/  @!P0 F2FP.F16.F32.PACK_AB R13, RZ, R18 ;  /* 0x00000012ff0d823e */ /* 0x000fe400000000ff */
[----:B------:R-:W-:-:S03]  /*0df0*/  IADD3 R14, P0, PT, R10, R14, RZ ;  /* 0x0000000e0a0e7210 */ /* 0x000fc60007f1e0ff */
[----:B----4-:R-:W-:Y:S02]  /*0e00*/  HMUL2 R13, R13.H0_H0, R16.H0_H0 ;  /* 0x200000100d0d7232 */ /* 0x010fe40000000800 */
[----:B---3--:R-:W-:Y:S01]  /*0e10*/  IMAD.WIDE R16, R19, 0x2, R6 ;  /* 0x0000000213107825 */ /* 0x008fe200078e0206 */
[----:B------:R-:W-:Y:S02]  /*0e20*/  IADD3.X R15, PT, PT, RZ, R15, RZ, P0, !PT ;  /* 0x0000000fff0f7210 */ /* 0x000fe400007fe4ff */
[----:B------:R-:W-:-:S05]  /*0e30*/  PRMT R19, R13, 0x7610, R19 ;  /* 0x000076100d137816 */ /* 0x000fca0000000013 */
[----:B------:R0:W-:Y:S04]  /*0e40*/  STG.E.U16 desc[UR8][R16.64], R19 ;  /* 0x0000001310007986 */ /* 0x0001e8000c101508 */
[----:B------:R-:W2:Y:S01]  /*0e50*/  LDG.E.U16 R13, desc[UR8][R14.64] ;  /* 0x000000080e0d7981 */ /* 0x000ea2000c1e1500 */
[----:B0-----:R-:W-:-:S06]  /*0e60*/  IMAD.WIDE.U32 R18, R11, 0x2, R8 ;  /* 0x000000020b127825 */ /* 0x001fcc00078e0008 */
[----:B------:R-:W3:Y:S01]  /*0e70*/  LDG.E.U16 R18, desc[UR8][R18.64] ;  /* 0x0000000812127981 */ /* 0x000ee2000c1e1500 */
[----:B------:R-:W-:Y:S01]  /*0e80*/  IADD3 R11, PT, PT, R11, R2, RZ ;  /* 0x000000020b0b7210 */ /* 0x000fe20007ffe0ff */
[----:B--2---:R-:W-:-:S05]  /*0e90*/  HADD2.F32 R21, -RZ, R13.H0_H0 ;  /* 0x2000000dff157230 */ /* 0x004fca0000004100 */
[----:B------:R-:W-:-:S05]  /*0ea0*/  FMUL R22, R3, R21 ;  /* 0x0000001503167220 */ /* 0x000fca0000400000 */
[----:B------:R-:W-:-:S05]  /*0eb0*/  F2FP.F16.F32.PACK_AB R13, RZ, R22 ;  /* 0x00000016ff0d723e */ /* 0x000fca00000000ff */
[C---:B------:R-:W-:Y:S02]  /*0ec0*/  HSETP2.GEU.AND P1, PT, |R13|.reuse.H0_H0, 8.523464202880859375e-06, 8.523464202880859375e-06, PT ;  /* 0x008f008f0d007434 */ /* 0x040fe40003f2ea00 */
[----:B------:R-:W-:-:S05]  /*0ed0*/  HSETP2.GT.AND P0, PT, |R13|.H0_H0, RZ.H0_H0, PT ;  /* 0x200000ff0d007234 */ /* 0x000fca0003f04a00 */
[----:B------:R-:W-:Y:S02]  /*0ee0*/  PLOP3.LUT P0, PT, P1, P0, PT, 0xf2, 0x2f ;  /* 0x00000000002f781c */ /* 0x000fe40000f01e72 */
[----:B------:R-:W-:-:S05]  /*0ef0*/  IADD3 R14, P1, PT, R10, R14, RZ ;  /* 0x0000000e0a0e7210 */ /* 0x000fca0007f3e0ff */
[----:B------:R-:W-:-:S06]  /*0f00*/  IMAD.X R15, RZ, RZ, R15, P1 ;  /* 0x000000ffff0f7224 */ /* 0x000fcc00008e060f */
[----:B------:R-:W-:-:S04]  /*0f10*/  @!P0 FFMA R20, -R0, R22, R21 ;  /* 0x0000001600148223 */ /* 0x000fc80000000115 */
[----:B------:R-:W-:-:S05]  /*0f20*/  @!P0 FFMA R20, R3, R20, R22 ;  /* 0x0000001403148223 */ /* 0x000fca0000000016 */
[----:B------:R-:W-:Y:S02]  /*0f30*/  @!P0 F2FP.F16.F32.PACK_AB R13, RZ, R20 ;  /* 0x00000014ff0d823e */ /* 0x000fe400000000ff */
[----:B------:R-:W-:-:S03]  /*0f40*/  IADD3 R16, P0, PT, R10, R16, RZ ;  /* 0x000000100a107210 */ /* 0x000fc60007f1e0ff */
[----:B---3--:R-:W-:Y:S01]  /*0f50*/  HMUL2 R13, R13.H0_H0, R18.H0_H0 ;  /* 0x200000120d0d7232 */ /* 0x008fe20000000800 */
[----:B------:R-:W-:-:S04]  /*0f60*/  IADD3.X R17, PT, PT, RZ, R17, RZ, P0, !PT ;  /* 0x00000011ff117210 */ /* 0x000fc800007fe4ff */
[----:B------:R-:W-:-:S05]  /*0f70*/  PRMT R19, R13, 0x7610, R19 ;  /* 0x000076100d137816 */ /* 0x000fca0000000013 */
[----:B------:R0:W-:Y:S04]  /*0f80*/  STG.E.U16 desc[UR8][R16.64], R19 ;  /* 0x0000001310007986 */ /* 0x0001e8000c101508 */
[----:B------:R-:W2:Y:S01]  /*0f90*/  LDG.E.U16 R13, desc[UR8][R14.64] ;  /* 0x000000080e0d7981 */ /* 0x000ea2000c1e1500 */
[----:B0-----:R-:W-:-:S06]  /*0fa0*/  IMAD.WIDE.U32 R18, R11, 0x2, R8 ;  /* 0x000000020b127825 */ /* 0x001fcc00078e0008 */
[----:B------:R-:W3:Y:S01]  /*0fb0*/  LDG.E.U16 R18, desc[UR8][R18.64] ;  /* 0x0000000812127981 */ /* 0x000ee2000c1e1500 */
[----:B--2---:R-:W-:-:S05]  /*0fc0*/  HADD2.F32 R21, -RZ, R13.H0_H0 ;  /* 0x2000000dff157230 */ /* 0x004fca0000004100 */
[----:B------:R-:W-:-:S05]  /*0fd0*/  FMUL R22, R3, R21 ;  /* 0x0000001503167220 */ /* 0x000fca0000400000 */
[----:B------:R-:W-:-:S05]  /*0fe0*/  F2FP.F16.F32.PACK_AB R13, RZ, R22 ;  /* 0x00000016ff0d723e */ /* 0x000fca00000000ff */
[C---:B------:R-:W-:Y:S02]  /*0ff0*/  HSETP2.GEU.AND P1, PT, |R13|.reuse.H0_H0, 8.523464202880859375e-06, 8.523464202880859375e-06, PT ;  /* 0x008f008f0d007434 */ /* 0x040fe40003f2ea00 */
[----:B------:R-:W-:-:S05]  /*1000*/  HSETP2.GT.AND P0, PT, |R13|.H0_H0, RZ.H0_H0, PT ;  /* 0x200000ff0d007234 */ /* 0x000fca0003f04a00 */
[----:B------:R-:W-:Y:S02]  /*1010*/  PLOP3.LUT P0, PT, P1, P0, PT, 0xf2, 0x2f ;  /* 0x00000000002f781c */ /* 0x000fe40000f01e72 */
[----:B------:R-:W-:-:S04]  /*1020*/  IADD3 R14, P1, PT, R10, R14, RZ ;  /* 0x0000000e0a0e7210 */ /* 0x000fc80007f3e0ff */
[----:B------:R-:W-:-:S07]  /*1030*/  IADD3.X R15, PT, PT, RZ, R15, RZ, P1, !PT ;  /* 0x0000000fff0f7210 */ /* 0x000fce0000ffe4ff */
[----:B------:R-:W-:-:S04]  /*1040*/  @!P0 FFMA R20, -R0, R22, R21 ;  /* 0x0000001600148223 */ /* 0x000fc80000000115 */
[----:B------:R-:W-:-:S05]  /*1050*/  @!P0 FFMA R20, R3, R20, R22 ;  /* 0x0000001403148223 */ /* 0x000fca0000000016 */
[----:B------:R-:W-:Y:S02]  /*1060*/  @!P0 F2FP.F16.F32.PACK_AB R13, RZ, R20 ;  /* 0x00000014ff0d823e */ /* 0x000fe400000000ff */
[----:B------:R-:W-:-:S03]  /*1070*/  IADD3 R16, P0, PT, R10, R16, RZ ;  /* 0x000000100a107210 */ /* 0x000fc60007f1e0ff */
[----:B---3--:R-:W-:Y:S02]  /*1080*/  HMUL2 R13, R13.H0_H0, R18.H0_H0 ;  /* 0x200000120d0d7232 */ /* 0x008fe40000000800 */
[----:B------:R-:W-:-:S03]  /*1090*/  IMAD.X R17, RZ, RZ, R17, P0 ;  /* 0x000000ffff117224 */ /* 0x000fc600000e0611 */
[----:B------:R-:W-:-:S05]  /*10a0*/  PRMT R19, R13, 0x7610, R19 ;  /* 0x000076100d137816 */ /* 0x000fca0000000013 */
[----:B------:R0:W-:Y:S04]  /*10b0*/  STG.E.U16 desc[UR8][R16.64], R19 ;  /* 0x0000001310007986 */ /* 0x0001e8000c101508 */
[----:B------:R-:W2:Y:S01]  /*10c0*/  LDG.E.U16 R14, desc[UR8][R14.64] ;  /* 0x000000080e0e7981 */ /* 0x000ea2000c1e1500 */
[----:B------:R-:W-:-:S04]  /*10d0*/  IMAD.IADD R13, R11, 0x1, R2 ;  /* 0x000000010b0d7824 */ /* 0x000fc800078e0202 */
[----:B0-----:R-:W-:-:S06]  /*10e0*/  IMAD.WIDE.U32 R18, R13, 0x2, R8 ;  /* 0x000000020d127825 */ /* 0x001fcc00078e0008 */
[----:B------:R-:W3:Y:S01]  /*10f0*/  LDG.E.U16 R18, desc[UR8][R18.64] ;  /* 0x0000000812127981 */ /* 0x000ee2000c1e1500 */
[----:B--2---:R-:W-:-:S05]  /*1100*/  HADD2.F32 R21, -RZ, R14.H0_H0 ;  /* 0x2000000eff157230 */ /* 0x004fca0000004100 */
[----:B------:R-:W-:-:S05]  /*1110*/  FMUL R22, R3, R21 ;  /* 0x0000001503167220 */ /* 0x000fca0000400000 */
        /* <DEDUP_REMOVED lines=8> */
[----:B---3--:R-:W-:Y:S01]  /*11a0*/  HMUL2 R11, R11.H0_H0, R18.H0_H0 ;  /* 0x200000120b0b7232 */ /* 0x008fe20000000800 */
[----:B------:R-:W-:-:S04]  /*11b0*/  IADD3.X R15, PT, PT, RZ, R17, RZ, P0, !PT ;  /* 0x00000011ff0f7210 */ /* 0x000fc800007fe4ff */
[----:B------:R-:W-:Y:S01]  /*11c0*/  PRMT R16, R11, 0x7610, R16 ;  /* 0x000076100b107816 */ /* 0x000fe20000000010 */
[----:B------:R-:W-:-:S04]  /*11d0*/  IMAD.IADD R11, R13, 0x1, R2 ;  /* 0x000000010d0b7824 */ /* 0x000fc800078e0202 */
[----:B------:R0:W-:Y:S01]  /*11e0*/  STG.E.U16 desc[UR8][R14.64], R16 ;  /* 0x000000100e007986 */ /* 0x0001e2000c101508 */
[----:B------:R-:W-:-:S13]  /*11f0*/  ISETP.GE.AND P0, PT, R11, R12, PT ;  /* 0x0000000c0b00720c */ /* 0x000fda0003f06270 */
[----:B0-----:R-:W-:Y:S05]  /*1200*/  @!P0 BRA `(.L_x_29) ;  /* 0xfffffff800bc8947 */ /* 0x001fea000383ffff */
[----:B------:R-:W-:Y:S05]  /*1210*/  EXIT ;  /* 0x000000000000794d */ /* 0x000fea0003800000 */
        .weak           $__internal_1_$__cuda_sm20_sqrt_rn_f32_slowpath
        .type           $__internal_1_$__cuda_sm20_sqrt_rn_f32_slowpath,@function
        .size           $__internal_1_$__cuda_sm20_sqrt_rn_f32_slowpath,(.L_x_72 - $__internal_1_$__cuda_sm20_sqrt_rn_f32_slowpath)
$__internal_1_$__cuda_sm20_sqrt_rn_f32_slowpath:
[----:B------:R-:W-:-:S13]  /*1220*/  LOP3.LUT P1, RZ, R3, 0x7fffffff, RZ, 0xc0, !PT ;  /* 0x7fffffff03ff7812 */ /* 0x000fda000782c0ff */
[----:B------:R-:W-:Y:S05]  /*1230*/  @!P1 BRA `(.L_x_30) ;  /* 0x0000000000489947 */ /* 0x000fea0003800000 */
[----:B------:R-:W-:Y:S02]  /*1240*/  FSETP.GEU.FTZ.AND P1, PT, R3, RZ, PT ;  /* 0x000000ff0300720b */ /* 0x000fe40003f3e000 */
[----:B------:R-:W-:-:S11]  /*1250*/  MOV R0, R3 ;  /* 0x0000000300007202 */ /* 0x000fd60000000f00 */
        /* <DEDUP_REMOVED lines=16> */
.L_x_30:
[----:B------:R-:W-:Y:S02]  /*1360*/  HFMA2 R5, -RZ, RZ, 0, 0 ;  /* 0x00000000ff057431 */ /* 0x000fe400000001ff */
[----:B------:R-:W-:-:S04]  /*1370*/  IMAD.MOV.U32 R4, RZ, RZ, R6 ;  /* 0x000000ffff047224 */ /* 0x000fc800078e0006 */
[----:B------:R-:W-:Y:S05]  /*1380*/  RET.REL.NODEC R4 `(rms_norm_f16) ;  /* 0xffffffec041c7950 */ /* 0x000fea0003c3ffff */
.L_x_31:
        /* <DEDUP_REMOVED lines=15> */
.L_x_72:


//--------------------- .text.rms_norm_f32        --------------------------
	.section	.text.rms_norm_f32,"ax",@progbits
	.align	128
        .global         rms_norm_f32
        .type           rms_norm_f32,@function
        .size           rms_norm_f32,(.L_x_74 - rms_norm_f32)
        .other          rms_norm_f32,@"STO_CUDA_ENTRY STV_DEFAULT"
rms_norm_f32:
.text.rms_norm_f32:
        /* <DEDUP_REMOVED lines=9> */
[----:B------:R-:W-:-:S05]  /*0090*/  IMAD.MOV.U32 R2, RZ, RZ, RZ ;  /* 0x000000ffff027224 */ /* 0x000fca00078e00ff */
[----:B------:R-:W2:Y:S01]  /*00a0*/  LDC R5, c[0x0][0x360] ;  /* 0x0000d800ff057b82 */ /* 0x000ea20000000800 */
[----:B0-----:R-:W-:-:S13]  /*00b0*/  ISETP.GE.AND P0, PT, R20, R3, PT ;  /* 0x000000031400720c */ /* 0x001fda0003f06270 */
[----:B-12---:R-:W-:Y:S05]  /*00c0*/  @P0 BRA `(.L_x_33) ;  /* 0x0000000400140947 */ /* 0x006fea0003800000 */
[----:B------:R-:W0:Y:S01]  /*00d0*/  I2F.U32.RP R4, R5 ;  /* 0x0000000500047306 */ /* 0x000e220000209000 */
[----:B------:R-:W-:Y:S01]  /*00e0*/  IMAD.IADD R0, R20, 0x1, R5 ;  /* 0x0000000114007824 */ /* 0x000fe200078e0205 */
[----:B------:R-:W-:Y:S01]  /*00f0*/  ISETP.NE.U32.AND P2, PT, R5, RZ, PT ;  /* 0x000000ff0500720c */ /* 0x000fe20003f45070 */
[----:B------:R-:W-:Y:S03]  /*0100*/  BSSY.RECONVERGENT B1, `(.L_x_34) ;  /* 0x000002b000017945 */ /* 0x000fe60003800200 */
[CC--:B------:R-:W-:Y:S02]  /*0110*/  ISETP.GE.U32.AND P0, PT, R0.reuse, R3.reuse, PT ;  /* 0x000000030000720c */ /* 0x0c0fe40003f06070 */
[----:B------:R-:W-:Y:S01]  /*0120*/  VIMNMX.U32 R9, PT, PT, R0, R3, !PT ;  /* 0x0000000300097248 */ /* 0x000fe20007fe0000 */
[----:B0-----:R-:W0:Y:S02]  /*0130*/  MUFU.RCP R4, R4 ;  /* 0x0000000400047308 */ /* 0x001e240000001000 */
[----:B0-----:R-:W-:-:S06]  /*0140*/  VIADD R6, R4, 0xffffffe ;  /* 0x0ffffffe04067836 */ /* 0x001fcc0000000000 */
[----:B------:R0:W1:Y:S02]  /*0150*/  F2I.FTZ.U32.TRUNC.NTZ R7, R6 ;  /* 0x0000000600077305 */ /* 0x000064000021f000 */
[----:B0-----:R-:W-:Y:S01]  /*0160*/  IMAD.MOV.U32 R6, RZ, RZ, RZ ;  /* 0x000000ffff067224 */ /* 0x001fe200078e00ff */
[----:B-1----:R-:W-:-:S05]  /*0170*/  IADD3 R2, PT, PT, RZ, -R7, RZ ;  /* 0x80000007ff027210 */ /* 0x002fca0007ffe0ff */
[----:B------:R-:W-:Y:S01]  /*0180*/  IMAD R11, R2, R5, RZ ;  /* 0x00000005020b7224 */ /* 0x000fe200078e02ff */
[----:B------:R-:W-:-:S03]  /*0190*/  SEL R2, RZ, 0x1, P0 ;  /* 0x00000001ff027807 */ /* 0x000fc60000000000 */
[----:B------:R-:W-:Y:S01]  /*01a0*/  IMAD.HI.U32 R7, R7, R11, R6 ;  /* 0x0000000b07077227 */ /* 0x000fe200078e0006 */
[----:B------:R-:W-:-:S05]  /*01b0*/  IADD3 R0, PT, PT, R9, -R0, -R2 ;  /* 0x8000000009007210 */ /* 0x000fca0007ffe802 */
[----:B------:R-:W-:-:S05]  /*01c0*/  IMAD.HI.U32 R7, R7, R0, RZ ;  /* 0x0000000007077227 */ /* 0x000fca00078e00ff */
[----:B------:R-:W-:-:S05]  /*01d0*/  IADD3 R4, PT, PT, -R7, RZ, RZ ;  /* 0x000000ff07047210 */ /* 0x000fca0007ffe1ff */
[----:B------:R-:W-:-:S05]  /*01e0*/  IMAD R0, R5, R4, R0 ;  /* 0x0000000405007224 */ /* 0x000fca00078e0200 */
[----:B------:R-:W-:-:S13]  /*01f0*/  ISETP.GE.U32.AND P0, PT, R0, R5, PT ;  /* 0x000000050000720c */ /* 0x000fda0003f06070 */
[----:B------:R-:W-:Y:S02]  /*0200*/  @P0 IMAD.IADD R0, R0, 0x1, -R5 ;  /* 0x0000000100000824 */ /* 0x000fe400078e0a05 */
[----:B------:R-:W-:-:S03]  /*0210*/  @P0 VIADD R7, R7, 0x1 ;  /* 0x0000000107070836 */ /* 0x000fc60000000000 */
[----:B------:R-:W-:-:S13]  /*0220*/  ISETP.GE.U32.AND P1, PT, R0, R5, PT ;  /* 0x000000050000720c */ /* 0x000fda0003f26070 */
[----:B------:R-:W-:Y:S02]  /*0230*/  @P1 IADD3 R7, PT, PT, R7, 0x1, RZ ;  /* 0x0000000107071810 */ /* 0x000fe40007ffe0ff */
[----:B------:R-:W-:-:S05]  /*0240*/  @!P2 LOP3.LUT R7, RZ, R5, RZ, 0x33, !PT ;  /* 0x00000005ff07a212 */ /* 0x000fca00078e33ff */
[----:B------:R-:W-:Y:S02]  /*0250*/  IMAD.IADD R7, R2, 0x1, R7 ;  /* 0x0000000102077824 */ /* 0x000fe400078e0207 */
[----:B------:R-:W-:-:S03]  /*0260*/  IMAD.MOV.U32 R2, RZ, RZ, RZ ;  /* 0x000000ffff027224 */ /* 0x000fc600078e00ff */
[C---:B------:R-:W-:Y:S02]  /*0270*/  LOP3.LUT R0, R7.reuse, 0x3, RZ, 0xc0, !PT ;  /* 0x0000000307007812 */ /* 0x040fe400078ec0ff */
[----:B------:R-:W-:Y:S02]  /*0280*/  ISETP.GE.U32.AND P1, PT, R7, 0x3, PT ;  /* 0x000000030700780c */ /* 0x000fe40003f26070 */
[----:B------:R-:W-:Y:S02]  /*0290*/  ISETP.NE.AND P0, PT, R0, 0x3, PT ;  /* 0x000000030000780c */ /* 0x000fe40003f05270 */
[----:B------:R-:W-:-:S11]  /*02a0*/  MOV R0, R20 ;  /* 0x0000001400007202 */ /* 0x000fd60000000f00 */
[----:B------:R-:W-:Y:S05]  /*02b0*/  @!P0 BRA `(.L_x_35) ;  /* 0x00000000003c8947 */ /* 0x000fea0003800000 */
[----:B------:R-:W0:Y:S01]  /*02c0*/  LDC.64 R8, c[0x0][0x388] ;  /* 0x0000e200ff087b82 */ /* 0x000e220000000a00 */
[----:B------:R-:W-:Y:S02]  /*02d0*/  VIADD R0, R7, 0x1 ;  /* 0x0000000107007836 */ /* 0x000fe40000000000 */
[----:B------:R-:W-:Y:S02]  /*02e0*/  IMAD R10, R3, UR7, R20 ;  /* 0x00000007030a7c24 */ /* 0x000fe4000f8e0214 */
[----:B------:R-:W-:Y:S01]  /*02f0*/  IMAD.MOV.U32 R2, RZ, RZ, RZ ;  /* 0x000000ffff027224 */ /* 0x000fe200078e00ff */
[----:B------:R-:W-:Y:S02]  /*0300*/  LOP3.LUT R4, R0, 0x3, RZ, 0xc0, !PT ;  /* 0x0000000300047812 */ /* 0x000fe400078ec0ff */
[----:B------:R-:W-:-:S03]  /*0310*/  MOV R0, R20 ;  /* 0x0000001400007202 */ /* 0x000fc60000000f00 */
[----:B------:R-:W-:-:S07]  /*0320*/  IMAD.MOV R4, RZ, RZ, -R4 ;  /* 0x000000ffff047224 */ /* 0x000fce00078e0a04 */
.L_x_36:
[----:B0-----:R-:W-:-:S06]  /*0330*/  IMAD.WIDE R6, R10, 0x4, R8 ;  /* 0x000000040a067825 */ /* 0x001fcc00078e0208 */
[----:B------:R-:W2:Y:S01]  /*0340*/  LDG.E R7, desc[UR8][R6.64] ;  /* 0x0000000806077981 */ /* 0x000ea2000c1e1900 */
[----:B------:R-:W-:Y:S01]  /*0350*/  VIADD R4, R4, 0x1 ;  /* 0x0000000104047836 */ /* 0x000fe20000000000 */
[C---:B------:R-:W-:Y:S01]  /*0360*/  IADD3 R0, PT, PT, R5.reuse, R0, RZ ;  /* 0x0000000005007210 */ /* 0x040fe20007ffe0ff */
[----:B------:R-:W-:-:S03]  /*0370*/  IMAD.IADD R10, R5, 0x1, R10 ;  /* 0x00000001050a7824 */ /* 0x000fc600078e020a */
[----:B------:R-:W-:Y:S01]  /*0380*/  ISETP.NE.AND P0, PT, R4, RZ, PT ;  /* 0x000000ff0400720c */ /* 0x000fe20003f05270 */
[----:B--2---:R-:W-:-:S12]  /*0390*/  FFMA R2, R7, R7, R2 ;  /* 0x0000000707027223 */ /* 0x004fd80000000002 */
[----:B------:R-:W-:Y:S05]  /*03a0*/  @P0 BRA `(.L_x_36) ;  /* 0xfffffffc00e00947 */ /* 0x000fea000383ffff */
.L_x_35:
[----:B------:R-:W-:Y:S05]  /*03b0*/  BSYNC.RECONVERGENT B1 ;  /* 0x0000000000017941 */ /* 0x000fea0003800200 */
.L_x_34:
[----:B------:R-:W-:Y:S05]  /*03c0*/  @!P1 BRA `(.L_x_33) ;  /* 0x0000000000549947 */ /* 0x000fea0003800000 */
[----:B------:R-:W0:Y:S01]  /*03d0*/  LDC.64 R6, c[0x0][0x388] ;  /* 0x0000e200ff067b82 */ /* 0x000e220000000a00 */
[----:B------:R-:W-:-:S07]  /*03e0*/  IMAD.SHL.U32 R17, R5, 0x4, RZ ;  /* 0x0000000405117824 */ /* 0x000fce00078e00ff */
.L_x_37:
[----:B------:R-:W-:-:S04]  /*03f0*/  IMAD R9, R3, UR7, R0 ;  /* 0x0000000703097c24 */ /* 0x000fc8000f8e0200 */
[----:B0-----:R-:W-:-:S03]  /*0400*/  IMAD.WIDE R8, R9, 0x4, R6 ;  /* 0x0000000409087825 */ /* 0x001fc600078e0206 */
[----:B------:R-:W-:-:S04]  /*0410*/  IADD3 R10, P0, PT, R17, R8, RZ ;  /* 0x00000008110a7210 */ /* 0x000fc80007f1e0ff */
[----:B------:R-:W-:Y:S02]  /*0420*/  IADD3.X R11, PT, PT, RZ, R9, RZ, P0, !PT ;  /* 0x00000009ff0b7210 */ /* 0x000fe400007fe4ff */
[C---:B------:R-:W-:Y:S01]  /*0430*/  IADD3 R12, P0, PT, R17.reuse, R10, RZ ;  /* 0x0000000a110c7210 */ /* 0x040fe20007f1e0ff */
[----:B------:R-:W2:Y:S04]  /*0440*/  LDG.E R9, desc[UR8][R8.64] ;  /* 0x0000000808097981 */ /* 0x000ea8000c1e1900 */
[----:B------:R-:W-:Y:S01]  /*0450*/  IMAD.X R13, RZ, RZ, R11, P0 ;  /* 0x000000ffff0d7224 */ /* 0x000fe200000e060b */
[----:B------:R-:W-:Y:S01]  /*0460*/  IADD3 R14, P0, PT, R17, R12, RZ ;  /* 0x0000000c110e7210 */ /* 0x000fe20007f1e0ff */
[----:B------:R-:W3:Y:S04]  /*0470*/  LDG.E R11, desc[UR8][R10.64] ;  /* 0x000000080a0b7981 */ /* 0x000ee8000c1e1900 */
[----:B------:R-:W-:-:S02]  /*0480*/  IMAD.X R15, RZ, RZ, R13, P0 ;  /* 0x000000ffff0f7224 */ /* 0x000fc400000e060d */
[----:B------:R-:W4:Y:S04]  /*0490*/  LDG.E R13, desc[UR8][R12.64] ;  /* 0x000000080c0d7981 */ /* 0x000f28000c1e1900 */
[----:B------:R-:W5:Y:S01]  /*04a0*/  LDG.E R15, desc[UR8][R14.64] ;  /* 0x000000080e0f7981 */ /* 0x000f62000c1e1900 */
[----:B------:R-:W-:-:S04]  /*04b0*/  IADD3 R0, PT, PT, R17, R0, RZ ;  /* 0x0000000011007210 */ /* 0x000fc80007ffe0ff */
[----:B------:R-:W-:Y:S01]  /*04c0*/  ISETP.GE.AND P0, PT, R0, R3, PT ;  /* 0x000000030000720c */ /* 0x000fe20003f06270 */
[----:B--2---:R-:W-:-:S04]  /*04d0*/  FFMA R2, R9, R9, R2 ;  /* 0x0000000909027223 */ /* 0x004fc80000000002 */
[----:B---3--:R-:W-:-:S04]  /*04e0*/  FFMA R2, R11, R11, R2 ;  /* 0x0000000b0b027223 */ /* 0x008fc80000000002 */
[----:B----4-:R-:W-:-:S04]  /*04f0*/  FFMA R2, R13, R13, R2 ;  /* 0x0000000d0d027223 */ /* 0x010fc80000000002 */
[----:B-----5:R-:W-:Y:S01]  /*0500*/  FFMA R2, R15, R15, R2 ;  /* 0x0000000f0f027223 */ /* 0x020fe20000000002 */
[----:B------:R-:W-:Y:S06]  /*0510*/  @!P0 BRA `(.L_x_37) ;  /* 0xfffffffc00b48947 */ /* 0x000fec000383ffff */
.L_x_33:
[----:B------:R-:W-:Y:S05]  /*0520*/  BSYNC.RECONVERGENT B0 ;  /* 0x0000000000007941 */ /* 0x000fea0003800200 */
.L_x_32:
[----:B------:R-:W0:Y:S01]  /*0530*/  S2UR UR5, SR_CgaCtaId ;  /* 0x00000000000579c3 */ /* 0x000e220000008800 */
[----:B------:R-:W-:Y:S01]  /*0540*/  UMOV UR4, 0x400 ;  /* 0x0000040000047882 */ /* 0x000fe20000000000 */
[----:B------:R-:W-:Y:S01]  /*0550*/  ISETP.GE.U32.AND P0, PT, R5, 0x2, PT ;  /* 0x000000020500780c */ /* 0x000fe20003f06070 */
[----:B------:R-:W1:Y:S05]  /*0560*/  LDCU UR10, c[0x0][0x3a0] ;  /* 0x00007400ff0a77ac */ /* 0x000e6a0008000800 */
[----:B------:R-:W2:Y:S01]  /*0570*/  S2UR UR6, SR_CgaCtaId ;  /* 0x00000000000679c3 */ /* 0x000ea20000008800 */
[----:B0-----:R-:W-:-:S03]  /*0580*/  ULEA UR4, UR5, UR4, 0x18 ;  /* 0x0000000405047291 */ /* 0x001fc6000f8ec0ff */
[----:B------:R-:W-:-:S03]  /*0590*/  UMOV UR5, 0x400 ;  /* 0x0000040000057882 */ /* 0x000fc60000000000 */
[----:B------:R-:W-:Y:S01]  /*05a0*/  LEA R4, R20, UR4, 0x2 ;  /* 0x0000000414047c11 */ /* 0x000fe2000f8e10ff */
[----:B--2---:R-:W-:-:S04]  /*05b0*/  ULEA UR5, UR6, UR5, 0x18 ;  /* 0x0000000506057291 */ /* 0x004fc8000f8ec0ff */
[----:B------:R0:W-:Y:S01]  /*05c0*/  STS [R4], R2 ;  /* 0x0000000204007388 */ /* 0x0001e20000000800 */
[----:B------:R-:W-:Y:S06]  /*05d0*/  BAR.SYNC.DEFER_BLOCKING 0x0 ;  /* 0x0000000000007b1d */ /* 0x000fec0000010000 */
[----:B-1----:R-:W-:Y:S05]  /*05e0*/  @!P0 BRA `(.L_x_38) ;  /* 0x0000000000308947 */ /* 0x002fea0003800000 */
[----:B------:R-:W-:-:S07]  /*05f0*/  IMAD.MOV.U32 R0, RZ, RZ, R5 ;  /* 0x000000ffff007224 */ /* 0x000fce00078e0005 */
.L_x_39:
[----:B------:R-:W-:-:S04]  /*0600*/  SHF.R.U32.HI R7, RZ, 0x1, R0 ;  /* 0x00000001ff077819 */ /* 0x000fc80000011600 */
[----:B------:R-:W-:-:S13]  /*0610*/  ISETP.GE.U32.AND P0, PT, R20, R7, PT ;  /* 0x000000071400720c */ /* 0x000fda0003f06070 */
[----:B0-----:R-:W-:Y:S01]  /*0620*/  @!P0 IMAD R2, R7, 0x4, R4 ;  /* 0x0000000407028824 */ /* 0x001fe200078e0204 */
[----:B------:R-:W-:Y:S05]  /*0630*/  @!P0 LDS R3, [R4] ;  /* 0x0000000004038984 */ /* 0x000fea0000000800 */
[----:B------:R-:W0:Y:S02]  /*0640*/  @!P0 LDS R2, [R2] ;  /* 0x0000000002028984 */ /* 0x000e240000000800 */
[----:B0-----:R-:W-:-:S05]  /*0650*/  @!P0 FADD R3, R2, R3 ;  /* 0x0000000302038221 */ /* 0x001fca0000000000 */
[----:B------:R1:W-:Y:S01]  /*0660*/  @!P0 STS [R4], R3 ;  /* 0x0000000304008388 */ /* 0x0003e20000000800 */
[----:B------:R-:W-:Y:S01]  /*0670*/  BAR.SYNC.DEFER_BLOCKING 0x0 ;  /* 0x0000000000007b1d */ /* 0x000fe20000010000 */
[----:B------:R-:W-:Y:S02]  /*0680*/  ISETP.GT.U32.AND P0, PT, R0, 0x3, PT ;  /* 0x000000030000780c */ /* 0x000fe40003f04070 */
[----:B------:R-:W-:-:S11]  /*0690*/  MOV R0, R7 ;  /* 0x0000000700007202 */ /* 0x000fd60000000f00 */
[----:B-1----:R-:W-:Y:S05]  /*06a0*/  @P0 BRA `(.L_x_39) ;  /* 0xfffffffc00d40947 */ /* 0x002fea000383ffff */
.L_x_38:
[----:B------:R-:W1:Y:S01]  /*06b0*/  LDS R0, [UR5] ;  /* 0x00000005ff007984 */ /* 0x000e620008000800 */
[----:B------:R-:W-:Y:S02]  /*06c0*/  I2FP.F32.S32 R3, UR10 ;  /* 0x0000000a00037c45 */ /* 0x000fe40008201400 */
[----:B------:R-:W-:Y:S02]  /*06d0*/  ISETP.GE.AND P2, PT, R20, UR10, PT ;  /* 0x0000000a14007c0c */ /* 0x000fe4000bf46270 */
[----:B0-----:R-:W0:Y:S02]  /*06e0*/  MUFU.RCP R2, R3 ;  /* 0x0000000300027308 */ /* 0x001e240000001000 */
[----:B0-----:R-:W-:-:S04]  /*06f0*/  FFMA R7, -R3, R2, 1 ;  /* 0x3f80000003077423 */ /* 0x001fc80000000102 */
[----:B------:R-:W-:Y:S02]  /*0700*/  FFMA R7, R2, R7, R2 ;  /* 0x0000000702077223 */ /* 0x000fe40000000002 */
[----:B-1----:R-:W0:Y:S02]  /*0710*/  FCHK P0, R0, R3 ;  /* 0x0000000300007302 */ /* 0x002e240000000000 */
[----:B------:R-:W-:-:S04]  /*0720*/  FFMA R2, R0, R7, RZ ;  /* 0x0000000700027223 */ /* 0x000fc800000000ff */
[----:B------:R-:W-:-:S04]  /*0730*/  FFMA R4, -R3, R2, R0 ;  /* 0x0000000203047223 */ /* 0x000fc80000000100 */
[----:B------:R-:W-:Y:S01]  /*0740*/  FFMA R2, R7, R4, R2 ;  /* 0x0000000407027223 */ /* 0x000fe20000000002 */
[----:B0-----:R-:W-:Y:S06]  /*0750*/  @!P0 BRA `(.L_x_40) ;  /* 0x00000000000c8947 */ /* 0x001fec0003800000 */
[----:B------:R-:W-:-:S07]  /*0760*/  MOV R6, 0x780 ;  /* 0x0000078000067802 */ /* 0x000fce0000000f00 */
[----:B------:R-:W-:Y:S05]  /*0770*/  CALL.REL.NOINC `($__internal_3_$__cuda_sm3x_div_rn_noftz_f32_slowpath) ;  /* 0x0000000c00387944 */ /* 0x000fea0003c00000 */
[----:B------:R-:W-:-:S07]  /*0780*/  IMAD.MOV.U32 R2, RZ, RZ, R0 ;  /* 0x000000ffff027224 */ /* 0x000fce00078e0000 */
.L_x_40:
[----:B------:R-:W0:Y:S01]  /*0790*/  LDCU UR4, c[0x0][0x398] ;  /* 0x00007300ff0477ac */ /* 0x000e220008000800 */
[----:B------:R-:W-:Y:S01]  /*07a0*/  BSSY.RECONVERGENT B0, `(.L_x_41) ;  /* 0x000000e000007945 */ /* 0x000fe20003800200 */
[----:B0-----:R-:W-:-:S04]  /*07b0*/  FADD R0, R2, UR4 ;  /* 0x0000000402007e21 */ /* 0x001fc80008000000 */
[----:B------:R-:W-:Y:S01]  /*07c0*/  VIADD R2, R0, 0xf3000000 ;  /* 0xf300000000027836 */ /* 0x000fe20000000000 */
[----:B------:R0:W1:Y:S04]  /*07d0*/  MUFU.RSQ R7, R0 ;  /* 0x0000000000077308 */ /* 0x0000680000001400 */
[----:B------:R-:W-:-:S13]  /*07e0*/  ISETP.GT.U32.AND P0, PT, R2, 0x727fffff, PT ;  /* 0x727fffff0200780c */ /* 0x000fda0003f04070 */
[----:B01----:R-:W-:Y:S05]  /*07f0*/  @!P0 BRA `(.L_x_42) ;  /* 0x0000000000108947 */ /* 0x003fea0003800000 */
[----:B------:R-:W-:-:S07]  /*0800*/  MOV R9, 0x820 ;  /* 0x0000082000097802 */ /* 0x000fce0000000f00 */
[----:B------:R-:W-:Y:S05]  /*0810*/  CALL.REL.NOINC `($__internal_2_$__cuda_sm20_sqrt_rn_f32_slowpath) ;  /* 0x0000000800b47944 */ /* 0x000fea0003c00000 */
[----:B------:R-:W-:Y:S01]  /*0820*/  MOV R3, R0 ;  /* 0x0000000000037202 */ /* 0x000fe20000000f00 */
[----:B------:R-:W-:Y:S06]  /*0830*/  BRA `(.L_x_43) ;  /* 0x0000000000107947 */ /* 0x000fec0003800000 */
.L_x_42:
[----:B------:R-:W-:Y:S01]  /*0840*/  FMUL.FTZ R3, R0, R7 ;  /* 0x0000000700037220 */ /* 0x000fe20000410000 */
[----:B------:R-:W-:-:S03]  /*0850*/  FMUL.FTZ R2, R7, 0.5 ;  /* 0x3f00000007027820 */ /* 0x000fc60000410000 */
[----:B------:R-:W-:-:S04]  /*0860*/  FFMA R0, -R3, R3, R0 ;  /* 0x0000000303007223 */ /* 0x000fc80000000100 */
[----:B------:R-:W-:-:S07]  /*0870*/  FFMA R3, R0, R2, R3 ;  /* 0x0000000200037223 */ /* 0x000fce0000000003 */
.L_x_43:
[----:B------:R-:W-:Y:S05]  /*0880*/  BSYNC.RECONVERGENT B0 ;  /* 0x0000000000007941 */ /* 0x000fea0003800200 */
.L_x_41:
[----:B------:R-:W-:Y:S05]  /*0890*/  @P2 EXIT ;  /* 0x000000000000294d */ /* 0x000fea0003800000 */
[----:B------:R-:W0:Y:S01]  /*08a0*/  I2F.U32.RP R4, R5 ;  /* 0x0000000500047306 */ /* 0x000e220000209000 */
[----:B------:R-:W1:Y:S01]  /*08b0*/  LDC R11, c[0x0][0x3a0] ;  /* 0x0000e800ff0b7b82 */ /* 0x000e620000000800 */
[----:B------:R-:W-:Y:S01]  /*08c0*/  IMAD.IADD R2, R20, 0x1, R5 ;  /* 0x0000000114027824 */ /* 0x000fe200078e0205 */
[----:B------:R-:W-:Y:S01]  /*08d0*/  ISETP.NE.U32.AND P2, PT, R5, RZ, PT ;  /* 0x000000ff0500720c */ /* 0x000fe20003f45070 */
[----:B------:R-:W-:Y:S04]  /*08e0*/  BSSY.RECONVERGENT B0, `(.L_x_44) ;  /* 0x000003a000007945 */ /* 0x000fe80003800200 */
[----:B0-----:R-:W0:Y:S01]  /*08f0*/  MUFU.RCP R4, R4 ;  /* 0x0000000400047308 */ /* 0x001e220000001000 */
[CC--:B-1----:R-:W-:Y:S02]  /*0900*/  ISETP.GE.AND P0, PT, R2.reuse, R11.reuse, PT ;  /* 0x0000000b0200720c */ /* 0x0c2fe40003f06270 */
[----:B------:R-:W-:-:S02]  /*0910*/  VIMNMX R0, PT, PT, R2, R11, !PT ;  /* 0x0000000b02007248 */ /* 0x000fc40007fe0100 */
[----:B------:R-:W-:Y:S01]  /*0920*/  SEL R9, RZ, 0x1, P0 ;  /* 0x00000001ff097807 */ /* 0x000fe20000000000 */
[----:B0-----:R-:W-:-:S03]  /*0930*/  VIADD R6, R4, 0xffffffe ;  /* 0x0ffffffe04067836 */ /* 0x001fc60000000000 */
[----:B------:R-:W-:Y:S01]  /*0940*/  IADD3 R0, PT, PT, R0, -R2, -R9 ;  /* 0x8000000200007210 */ /* 0x000fe20007ffe809 */
[----:B------:R0:W1:Y:S02]  /*0950*/  F2I.FTZ.U32.TRUNC.NTZ R7, R6 ;  /* 0x0000000600077305 */ /* 0x000064000021f000 */
[----:B0-----:R-:W-:Y:S01]  /*0960*/  HFMA2 R6, -RZ, RZ, 0, 0 ;  /* 0x00000000ff067431 */ /* 0x001fe200000001ff */
[----:B-1----:R-:W-:-:S05]  /*0970*/  IADD3 R8, PT, PT, RZ, -R7, RZ ;  /* 0x80000007ff087210 */ /* 0x002fca0007ffe0ff */
        /* <DEDUP_REMOVED lines=9> */
[----:B------:R-:W-:Y:S02]  /*0a10*/  @P1 IADD3 R2, PT, PT, R2, 0x1, RZ ;  /* 0x0000000102021810 */ /* 0x000fe40007ffe0ff */
[----:B------:R-:W-:-:S05]  /*0a20*/  @!P2 LOP3.LUT R2, RZ, R5, RZ, 0x33, !PT ;  /* 0x00000005ff02a212 */ /* 0x000fca00078e33ff */
[----:B------:R-:W-:-:S05]  /*0a30*/  IMAD.IADD R2, R9, 0x1, R2 ;  /* 0x0000000109027824 */ /* 0x000fca00078e0202 */
[----:B------:R-:W-:-:S04]  /*0a40*/  LOP3.LUT R0, R2, 0x3, RZ, 0xc0, !PT ;  /* 0x0000000302007812 */ /* 0x000fc800078ec0ff */
[----:B------:R-:W-:-:S13]  /*0a50*/  ISETP.NE.AND P0, PT, R0, 0x3, PT ;  /* 0x000000030000780c */ /* 0x000fda0003f05270 */
[----:B------:R-:W-:Y:S05]  /*0a60*/  @!P0 BRA `(.L_x_45) ;  /* 0x0000000000848947 */ /* 0x000fea0003800000 */
[----:B------:R-:W0:Y:S01]  /*0a70*/  LDC.64 R18, c[0x0][0x390] ;  /* 0x0000e400ff127b82 */ /* 0x000e220000000a00 */
[----:B------:R-:W-:Y:S01]  /*0a80*/  IADD3 R0, PT, PT, R2, 0x1, RZ ;  /* 0x0000000102007810 */ /* 0x000fe20007ffe0ff */
[----:B------:R-:W-:-:S03]  /*0a90*/  IMAD R10, R11, UR7, R20 ;  /* 0x000000070b0a7c24 */ /* 0x000fc6000f8e0214 */
[----:B------:R-:W-:-:S03]  /*0aa0*/  LOP3.LUT R0, R0, 0x3, RZ, 0xc0, !PT ;  /* 0x0000000300007812 */ /* 0x000fc600078ec0ff */
[----:B------:R-:W1:Y:S02]  /*0ab0*/  LDC.64 R16, c[0x0][0x380] ;  /* 0x0000e000ff107b82 */ /* 0x000e640000000a00 */
[----:B------:R-:W-:-:S06]  /*0ac0*/  IMAD.MOV R4, RZ, RZ, -R0 ;  /* 0x000000ffff047224 */ /* 0x000fcc00078e0a00 */
[----:B------:R-:W2:Y:S01]  /*0ad0*/  LDC.64 R12, c[0x0][0x388] ;  /* 0x0000e200ff0c7b82 */ /* 0x000ea20000000a00 */
[----:B0-----:R-:W-:-:S04]  /*0ae0*/  IMAD.WIDE.U32 R18, R20, 0x4, R18 ;  /* 0x0000000414127825 */ /* 0x001fc800078e0012 */
[----:B------:R-:W-:-:S07]  /*0af0*/  IMAD R20, R0, R5, R20 ;  /* 0x0000000500147224 */ /* 0x000fce00078e0214 */
.L_x_48:
[----:B0-2---:R-:W-:-:S05]  /*0b00*/  IMAD.WIDE R6, R10, 0x4, R12 ;  /* 0x000000040a067825 */ /* 0x005fca00078e020c */
[----:B------:R-:W2:Y:S01]  /*0b10*/  LDG.E R0, desc[UR8][R6.64] ;  /* 0x0000000806007981 */ /* 0x000ea2000c1e1900 */
[----:B------:R-:W0:Y:S01]  /*0b20*/  MUFU.RCP R8, R3 ;  /* 0x0000000300087308 */ /* 0x000e220000001000 */
[----:B------:R-:W-:Y:S01]  /*0b30*/  BSSY.RECONVERGENT B1, `(.L_x_46) ;  /* 0x000000c000017945 */ /* 0x000fe20003800200 */
[----:B-1----:R-:W-:-:S04]  /*0b40*/  IMAD.WIDE R14, R10, 0x4, R16 ;  /* 0x000000040a0e7825 */ /* 0x002fc800078e0210 */
[----:B0-----:R-:W-:-:S04]  /*0b50*/  FFMA R9, R8, -R3, 1 ;  /* 0x3f80000008097423 */ /* 0x001fc80000000803 */
[----:B------:R-:W-:Y:S01]  /*0b60*/  FFMA R9, R8, R9, R8 ;  /* 0x0000000908097223 */ /* 0x000fe20000000008 */
[----:B--2---:R-:W0:Y:S03]  /*0b70*/  FCHK P0, R0, R3 ;  /* 0x0000000300007302 */ /* 0x004e260000000000 */
[----:B------:R-:W-:-:S04]  /*0b80*/  FFMA R8, R0, R9, RZ ;  /* 0x0000000900087223 */ /* 0x000fc800000000ff */
[----:B------:R-:W-:-:S04]  /*0b90*/  FFMA R11, R8, -R3, R0 ;  /* 0x80000003080b7223 */ /* 0x000fc80000000000 */
[----:B------:R-:W-:Y:S01]  /*0ba0*/  FFMA R8, R9, R11, R8 ;  /* 0x0000000b09087223 */ /* 0x000fe20000000008 */
[----:B0-----:R-:W-:Y:S06]  /*0bb0*/  @!P0 BRA `(.L_x_47) ;  /* 0x00000000000c8947 */ /* 0x001fec0003800000 */
[----:B------:R-:W-:-:S07]  /*0bc0*/  MOV R6, 0xbe0 ;  /* 0x00000be000067802 */ /* 0x000fce0000000f00 */
[----:B------:R-:W-:Y:S05]  /*0bd0*/  CALL.REL.NOINC `($__internal_3_$__cuda_sm3x_div_rn_noftz_f32_slowpath) ;  /* 0x0000000800207944 */ /* 0x000fea0003c00000 */
[----:B------:R-:W-:-:S07]  /*0be0*/  MOV R8, R0 ;  /* 0x0000000000087202 */ /* 0x000fce0000000f00 */
.L_x_47:
[----:B------:R-:W-:Y:S05]  /*0bf0*/  BSYNC.RECONVERGENT B1 ;  /* 0x0000000000017941 */ /* 0x000fea0003800200 */
.L_x_46:
[----:B------:R0:W2:Y:S01]  /*0c00*/  LDG.E R7, desc[UR8][R18.64] ;  /* 0x0000000812077981 */ /* 0x0000a2000c1e1900 */
[----:B------:R-:W-:Y:S01]  /*0c10*/  VIADD R4, R4, 0x1 ;  /* 0x0000000104047836 */ /* 0x000fe20000000000 */
[----:B------:R-:W-:-:S04]  /*0c20*/  IADD3 R10, PT, PT, R5, R10, RZ ;  /* 0x0000000a050a7210 */ /* 0x000fc80007ffe0ff */
[----:B------:R-:W-:Y:S01]  /*0c30*/  ISETP.NE.AND P0, PT, R4, RZ, PT ;  /* 0x000000ff0400720c */ /* 0x000fe20003f05270 */
[----:B0-----:R-:W-:-:S04]  /*0c40*/  IMAD.WIDE.U32 R18, R5, 0x4, R18 ;  /* 0x0000000405127825 */ /* 0x001fc800078e0012 */
[----:B--2---:R-:W-:-:S05]  /*0c50*/  FMUL R7, R7, R8 ;  /* 0x0000000807077220 */ /* 0x004fca0000400000 */
[----:B------:R0:W-:Y:S03]  /*0c60*/  STG.E desc[UR8][R14.64], R7 ;  /* 0x000000070e007986 */ /* 0x0001e6000c101908 */
[----:B------:R-:W-:Y:S05]  /*0c70*/  @P0 BRA `(.L_x_48) ;  /* 0xfffffffc00a00947 */ /* 0x000fea000383ffff */
.L_x_45:
[----:B------:R-:W-:Y:S05]  /*0c80*/  BSYNC.RECONVERGENT B0 ;  /* 0x0000000000007941 */ /* 0x000fea0003800200 */
.L_x_44:
[----:B------:R-:W-:-:S13]  /*0c90*/  ISETP.GE.U32.AND P0, PT, R2, 0x3, PT ;  /* 0x000000030200780c */ /* 0x000fda0003f06070 */
[----:B------:R-:W-:Y:S05]  /*0ca0*/  @!P0 EXIT ;  /* 0x000000000000894d */ /* 0x000fea0003800000 */
[----:B------:R-:W1:Y:S01]  /*0cb0*/  LDC R4, c[0x0][0x3a0] ;  /* 0x0000e800ff047b82 */ /* 0x000e620000000800 */
[----:B------:R-:W-:Y:S01]  /*0cc0*/  IMAD.SHL.U32 R2, R5, 0x4, RZ ;  /* 0x0000000405027824 */ /* 0x000fe200078e00ff */
[----:B------:R-:W2:Y:S06]  /*0cd0*/  LDCU UR4, c[0x0][0x3a0] ;  /* 0x00007400ff0477ac */ /* 0x000eac0008000800 */
[----:B0-----:R-:W0:Y:S08]  /*0ce0*/  LDC.64 R14, c[0x0][0x390] ;  /* 0x0000e400ff0e7b82 */ /* 0x001e300000000a00 */
[----:B------:R-:W3:Y:S08]  /*0cf0*/  LDC.64 R12, c[0x0][0x388] ;  /* 0x0000e200ff0c7b82 */ /* 0x000ef00000000a00 */
[----:B--2---:R-:W4:Y:S02]  /*0d00*/  LDC.64 R10, c[0x0][0x380] ;  /* 0x0000e000ff0a7b82 */ /* 0x004f240000000a00 */
.L_x_57:
[----:B-12---:R-:W-:-:S04]  /*0d10*/  IMAD R17, R4, UR7, R20 ;  /* 0x0000000704117c24 */ /* 0x006fc8000f8e0214 */
[----:B---3--:R-:W-:-:S05]  /*0d20*/  IMAD.WIDE R18, R17, 0x4, R12 ;  /* 0x0000000411127825 */ /* 0x008fca00078e020c */
[----:B------:R-:W2:Y:S01]  /*0d30*/  LDG.E R9, desc[UR8][R18.64] ;  /* 0x0000000812097981 */ /* 0x000ea2000c1e1900 */
[----:B------:R-:W1:Y:S01]  /*0d40*/  MUFU.RCP R0, R3 ;  /* 0x0000000300007308 */ /* 0x000e620000001000 */
[----:B------:R-:W-:Y:S01]  /*0d50*/  BSSY.RECONVERGENT B0, `(.L_x_49) ;  /* 0x000000b000007945 */ /* 0x000fe20003800200 */
[----:B-1----:R-:W-:-:S04]  /*0d60*/  FFMA R7, R0, -R3, 1 ;  /* 0x3f80000000077423 */ /* 0x002fc80000000803 */
[----:B------:R-:W-:Y:S02]  /*0d70*/  FFMA R0, R0, R7, R0 ;  /* 0x0000000700007223 */ /* 0x000fe40000000000 */
[----:B--2---:R-:W1:Y:S02]  /*0d80*/  FCHK P0, R9, R3 ;  /* 0x0000000309007302 */ /* 0x004e640000000000 */
[----:B------:R-:W-:-:S04]  /*0d90*/  FFMA R6, R0, R9, RZ ;  /* 0x0000000900067223 */ /* 0x000fc800000000ff */
[----:B------:R-:W-:-:S04]  /*0da0*/  FFMA R7, R6, -R3, R9 ;  /* 0x8000000306077223 */ /* 0x000fc80000000009 */
[----:B------:R-:W-:Y:S01]  /*0db0*/  FFMA R0, R0, R7, R6 ;  /* 0x0000000700007223 */ /* 0x000fe20000000006 */
[----:B-1----:R-:W-:Y:S06]  /*0dc0*/  @!P0 BRA `(.L_x_50) ;  /* 0x00000000000c8947 */ /* 0x002fec0003800000 */
[----:B------:R-:W-:Y:S02]  /*0dd0*/  MOV R0, R9 ;  /* 0x0000000900007202 */ /* 0x000fe40000000f00 */
[----:B------:R-:W-:-:S07]  /*0de0*/  MOV R6, 0xe00 ;  /* 0x00000e0000067802 */ /* 0x000fce0000000f00 */
[----:B0---4-:R-:W-:Y:S05]  /*0df0*/  CALL.REL.NOINC `($__internal_3_$__cuda_sm3x_div_rn_noftz_f32_slowpath) ;  /* 0x0000000400987944 */ /* 0x011fea0003c00000 */
.L_x_50:
[----:B------:R-:W-:Y:S05]  /*0e00*/  BSYNC.RECONVERGENT B0 ;  /* 0x0000000000007941 */ /* 0x000fea0003800200 */
.L_x_49:
[----:B0-----:R-:W-:-:S06]  /*0e10*/  IMAD.WIDE.U32 R6, R20, 0x4, R14 ;  /* 0x0000000414067825 */ /* 0x001fcc00078e000e */
[----:B------:R-:W2:Y:S01]  /*0e20*/  LDG.E R7, desc[UR8][R6.64] ;  /* 0x0000000806077981 */ /* 0x000ea2000c1e1900 */
[----:B------:R-:W-:Y:S01]  /*0e30*/  IADD3 R18, P0, PT, R2, R18, RZ ;  /* 0x0000001202127210 */ /* 0x000fe20007f1e0ff */
[----:B----4-:R-:W-:-:S04]  /*0e40*/  IMAD.WIDE R16, R17, 0x4, R10 ;  /* 0x0000000411107825 */ /* 0x010fc800078e020a */
[----:B------:R-:W-:Y:S02]  /*0e50*/  IMAD.X R19, RZ, RZ, R19, P0 ;  /* 0x000000ffff137224 */ /* 0x000fe400000e0613 */
[----:B--2---:R-:W-:-:S05]  /*0e60*/  FMUL R9, R7, R0 ;  /* 0x0000000007097220 */ /* 0x004fca0000400000 */
[----:B------:R0:W-:Y:S04]  /*0e70*/  STG.E desc[UR8][R16.64], R9 ;  /* 0x0000000910007986 */ /* 0x0001e8000c101908 */
[----:B------:R-:W2:Y:S01]  /*0e80*/  LDG.E R21, desc[UR8][R18.64] ;  /* 0x0000000812157981 */ /* 0x000ea2000c1e1900 */
[----:B------:R-:W1:Y:S01]  /*0e90*/  MUFU.RCP R0, R3 ;  /* 0x0000000300007308 */ /* 0x000e620000001000 */
[----:B------:R-:W-:Y:S01]  /*0ea0*/  BSSY.RECONVERGENT B0, `(.L_x_51) ;  /* 0x000000c000007945 */ /* 0x000fe20003800200 */
[----:B------:R-:W-:Y:S01]  /*0eb0*/  IADD3 R20, PT, PT, R5, R20, RZ ;  /* 0x0000001405147210 */ /* 0x000fe20007ffe0ff */
[----:B-1----:R-:W-:-:S04]  /*0ec0*/  FFMA R23, R0, -R3, 1 ;  /* 0x3f80000000177423 */ /* 0x002fc80000000803 */
[----:B------:R-:W-:Y:S01]  /*0ed0*/  FFMA R0, R0, R23, R0 ;  /* 0x0000001700007223 */ /* 0x000fe20000000000 */
[----:B--2---:R-:W1:Y:S03]  /*0ee0*/  FCHK P0, R21, R3 ;  /* 0x0000000315007302 */ /* 0x004e660000000000 */
[----:B------:R-:W-:-:S04]  /*0ef0*/  FFMA R6, R0, R21, RZ ;  /* 0x0000001500067223 */ /* 0x000fc800000000ff */
[----:B------:R-:W-:-:S04]  /*0f00*/  FFMA R7, R6, -R3, R21 ;  /* 0x8000000306077223 */ /* 0x000fc80000000015 */
[----:B------:R-:W-:Y:S01]  /*0f10*/  FFMA R0, R0, R7, R6 ;  /* 0x0000000700007223 */ /* 0x000fe20000000006 */
[----:B01----:R-:W-:Y:S06]  /*0f20*/  @!P0 BRA `(.L_x_52) ;  /* 0x00000000000c8947 */ /* 0x003fec0003800000 */
[----:B------:R-:W-:Y:S01]  /*0f30*/  IMAD.MOV.U32 R0, RZ, RZ, R21 ;  /* 0x000000ffff007224 */ /* 0x000fe200078e0015 */
[----:B------:R-:W-:-:S07]  /*0f40*/  MOV R6, 0xf60 ;  /* 0x00000f6000067802 */ /* 0x000fce0000000f00 */
[----:B------:R-:W-:Y:S05]  /*0f50*/  CALL.REL.NOINC `($__internal_3_$__cuda_sm3x_div_rn_noftz_f32_slowpath) ;  /* 0x0000000400407944 */ /* 0x000fea0003c00000 */
.L_x_52:
[----:B------:R-:W-:Y:S05]  /*0f60*/  BSYNC.RECONVERGENT B0 ;  /* 0x0000000000007941 */ /* 0x000fea0003800200 */
.L_x_51:
[----:B------:R-:W-:-:S06]  /*0f70*/  IMAD.WIDE.U32 R6, R20, 0x4, R14 ;  /* 0x0000000414067825 */ /* 0x000fcc00078e000e */
[----:B------:R-:W2:Y:S01]  /*0f80*/  LDG.E R7, desc[UR8][R6.64] ;  /* 0x0000000806077981 */ /* 0x000ea2000c1e1900 */
[C---:B------:R-:W-:Y:S02]  /*0f90*/  IADD3 R16, P0, PT, R2.reuse, R16, RZ ;  /* 0x0000001002107210 */ /* 0x040fe40007f1e0ff */
[----:B------:R-:W-:Y:S02]  /*0fa0*/  IADD3 R18, P1, PT, R2, R18, RZ ;  /* 0x0000001202127210 */ /* 0x000fe40007f3e0ff */
[----:B------:R-:W-:-:S03]  /*0fb0*/  IADD3.X R17, PT, PT, RZ, R17, RZ, P0, !PT ;  /* 0x00000011ff117210 */ /* 0x000fc600007fe4ff */
        /* <DEDUP_REMOVED lines=17> */
.L_x_54:
[----:B------:R-:W-:Y:S05]  /*10d0*/  BSYNC.RECONVERGENT B0 ;  /* 0x0000000000007941 */ /* 0x000fea0003800200 */
.L_x_53:
        /* <DEDUP_REMOVED lines=22> */
.L_x_56:
[----:B------:R-:W-:Y:S05]  /*1240*/  BSYNC.RECONVERGENT B0 ;  /* 0x0000000000007941 */ /* 0x000fea0003800200 */
.L_x_55:
[----:B------:R-:W-:-:S06]  /*1250*/  IMAD.WIDE.U32 R6, R20, 0x4, R14 ;  /* 0x0000000414067825 */ /* 0x000fcc00078e000e */
[----:B------:R-:W2:Y:S01]  /*1260*/  LDG.E R7, desc[UR8][R6.64] ;  /* 0x0000000806077981 */ /* 0x000ea2000c1e1900 */
[----:B------:R-:W-:Y:S01]  /*1270*/  IADD3 R8, P0, PT, R2, R16, RZ ;  /* 0x0000001002087210 */ /* 0x000fe20007f1e0ff */
[----:B------:R-:W-:-:S03]  /*1280*/  IMAD.IADD R20, R20, 0x1, R5 ;  /* 0x0000000114147824 */ /* 0x000fc600078e0205 */
[----:B------:R-:W-:Y:S02]  /*1290*/  IADD3.X R9, PT, PT, RZ, R17, RZ, P0, !PT ;  /* 0x00000011ff097210 */ /* 0x000fe400007fe4ff */
[----:B------:R-:W-:Y:S01]  /*12a0*/  ISETP.GE.AND P0, PT, R20, UR4, PT ;  /* 0x0000000414007c0c */ /* 0x000fe2000bf06270 */
[----:B--2---:R-:W-:-:S05]  /*12b0*/  FMUL R17, R7, R0 ;  /* 0x0000000007117220 */ /* 0x004fca0000400000 */
[----:B------:R2:W-:Y:S07]  /*12c0*/  STG.E desc[UR8][R8.64], R17 ;  /* 0x0000001108007986 */ /* 0x0005ee000c101908 */
[----:B------:R-:W-:Y:S05]  /*12d0*/  @!P0 BRA `(.L_x_57) ;  /* 0xfffffff8008c8947 */ /* 0x000fea000383ffff */
[----:B------:R-:W-:Y:S05]  /*12e0*/  EXIT ;  /* 0x000000000000794d */ /* 0x000fea0003800000 */
        .weak           $__internal_2_$__cuda_sm20_sqrt_rn_f32_slowpath
        .type           $__internal_2_$__cuda_sm20_sqrt_rn_f32_slowpath,@function
        .size           $__internal_2_$__cuda_sm20_sqrt_rn_f32_slowpath,($__internal_3_$__cuda_sm3x_div_rn_noftz_f32_slowpath - $__internal_2_$__cuda_sm20_sqrt_rn_f32_slowpath)
$__internal_2_$__cuda_sm20_sqrt_rn_f32_slowpath:
        /* <DEDUP_REMOVED lines=10> */
[----:B------:R-:W-:-:S04]  /*1390*/  @P0 FFMA R3, R0, 1.84467440737095516160e+19, RZ ;  /* 0x5f80000000030823 */ /* 0x000fc800000000ff */
[----:B------:R-:W0:Y:S02]  /*13a0*/  @P0 MUFU.RSQ R2, R3 ;  /* 0x0000000300020308 */ /* 0x000e240000001400 */
[----:B0-----:R-:W-:Y:S01]  /*13b0*/  @P0 FMUL.FTZ R4, R3, R2 ;  /* 0x0000000203040220 */ /* 0x001fe20000410000 */
[----:B------:R-:W-:Y:S01]  /*13c0*/  @P0 FMUL.FTZ R8, R2, 0.5 ;  /* 0x3f00000002080820 */ /* 0x000fe20000410000 */
[----:B------:R-:W-:Y:S02]  /*13d0*/  @!P0 MOV R2, R0 ;  /* 0x0000000000028202 */ /* 0x000fe40000000f00 */
[----:B------:R-:W-:-:S04]  /*13e0*/  @P0 FADD.FTZ R6, -R4, -RZ ;  /* 0x800000ff04060221 */ /* 0x000fc80000010100 */
[----:B------:R-:W-:-:S04]  /*13f0*/  @P0 FFMA R7, R4, R6, R3 ;  /* 0x0000000604070223 */ /* 0x000fc80000000003 */
[----:B------:R-:W-:-:S04]  /*1400*/  @P0 FFMA R7, R7, R8, R4 ;  /* 0x0000000807070223 */ /* 0x000fc80000000004 */
[----:B------:R-:W-:-:S07]  /*1410*/  @P0 FMUL.FTZ R2, R7, 2.3283064365386962891e-10 ;  /* 0x2f80000007020820 */ /* 0x000fce0000410000 */
.L_x_58:
[----:B------:R-:W-:Y:S01]  /*1420*/  IMAD.MOV.U32 R0, RZ, RZ, R2 ;  /* 0x000000ffff007224 */ /* 0x000fe200078e0002 */
[----:B------:R-:W-:Y:S01]  /*1430*/  MOV R2, R9 ;  /* 0x0000000900027202 */ /* 0x000fe20000000f00 */
[----:B------:R-:W-:-:S04]  /*1440*/  IMAD.MOV.U32 R3, RZ, RZ, 0x0 ;  /* 0x00000000ff037424 */ /* 0x000fc800078e00ff */
[----:B------:R-:W-:Y:S05]  /*1450*/  RET.REL.NODEC R2 `(rms_norm_f32) ;  /* 0xffffffe802e87950 */ /* 0x000fea0003c3ffff */
        .weak           $__internal_3_$__cuda_sm3x_div_rn_noftz_f32_slowpath
        .type           $__internal_3_$__cuda_sm3x_div_rn_noftz_f32_slowpath,@function
        .size           $__internal_3_$__cuda_sm3x_div_rn_noftz_f32_slowpath,(.L_x_74 - $__internal_3_$__cuda_sm3x_div_rn_noftz_f32_slowpath)
$__internal_3_$__cuda_sm3x_div_rn_noftz_f32_slowpath:
[----:B------:R-:W-:Y:S01]  /*1460*/  SHF.R.U32.HI R7, RZ, 0x17, R3 ;  /* 0x00000017ff077819 */ /* 0x000fe20000011603 */
[----:B------:R-:W-:Y:S01]  /*1470*/  BSSY.RECONVERGENT B2, `(.L_x_59) ;  /* 0x0000063000027945 */ /* 0x000fe20003800200 */
[----:B------:R-:W-:Y:S02]  /*1480*/  SHF.R.U32.HI R9, RZ, 0x17, R0 ;  /* 0x00000017ff097819 */ /* 0x000fe40000011600 */
[----:B------:R-:W-:Y:S02]  /*1490*/  LOP3.LUT R7, R7, 0xff, RZ, 0xc0, !PT ;  /* 0x000000ff07077812 */ /* 0x000fe400078ec0ff */
[----:B------:R-:W-:Y:S02]  /*14a0*/  LOP3.LUT R9, R9, 0xff, RZ, 0xc0, !PT ;  /* 0x000000ff09097812 */ /* 0x000fe400078ec0ff */
[----:B------:R-:W-:Y:S02]  /*14b0*/  IADD3 R21, PT, PT, R7, -0x1, RZ ;  /* 0xffffffff07157810 */ /* 0x000fe40007ffe0ff */
[----:B------:R-:W-:Y:S01]  /*14c0*/  MOV R23, R3 ;  /* 0x0000000300177202 */ /* 0x000fe20000000f00 */
[----:B------:R-:W-:Y:S01]  /*14d0*/  VIADD R22, R9, 0xffffffff ;  /* 0xffffffff09167836 */ /* 0x000fe20000000000 */
[----:B------:R-:W-:-:S04]  /*14e0*/  ISETP.GT.U32.AND P0, PT, R21, 0xfd, PT ;  /* 0x000000fd1500780c */ /* 0x000fc80003f04070 */
[----:B------:R-:W-:-:S13]  /*14f0*/  ISETP.GT.U32.OR P0, PT, R22, 0xfd, P0 ;  /* 0x000000fd1600780c */ /* 0x000fda0000704470 */
[----:B------:R-:W-:Y:S01]  /*1500*/  @!P0 IMAD.MOV.U32 R8, RZ, RZ, RZ ;  /* 0x000000ffff088224 */ /* 0x000fe200078e00ff */
[----:B------:R-:W-:Y:S06]  /*1510*/  @!P0 BRA `(.L_x_60) ;  /* 0x00000000005c8947 */ /* 0x000fec0003800000 */
[----:B------:R-:W-:Y:S02]  /*1520*/  FSETP.GTU.FTZ.AND P0, PT, |R0|, +INF , PT ;  /* 0x7f8000000000780b */ /* 0x000fe40003f1c200 */
[----:B------:R-:W-:-:S04]  /*1530*/  FSETP.GTU.FTZ.AND P1, PT, |R3|, +INF , PT ;  /* 0x7f8000000300780b */ /* 0x000fc80003f3c200 */
[----:B------:R-:W-:-:S13]  /*1540*/  PLOP3.LUT P0, PT, P0, P1, PT, 0xf8, 0x8f ;  /* 0x00000000008f781c */ /* 0x000fda0000703f70 */
[----:B------:R-:W-:Y:S05]  /*1550*/  @P0 BRA `(.L_x_61) ;  /* 0x00000004004c0947 */ /* 0x000fea0003800000 */
[----:B------:R-:W-:-:S13]  /*1560*/  LOP3.LUT P0, RZ, R23, 0x7fffffff, R0, 0xc8, !PT ;  /* 0x7fffffff17ff7812 */ /* 0x000fda000780c800 */
[----:B------:R-:W-:Y:S05]  /*1570*/  @!P0 BRA `(.L_x_62) ;  /* 0x00000004003c8947 */ /* 0x000fea0003800000 */
[C---:B------:R-:W-:Y:S02]  /*1580*/  FSETP.NEU.FTZ.AND P3, PT, |R0|.reuse, +INF , PT ;  /* 0x7f8000000000780b */ /* 0x040fe40003f7d200 */
[----:B------:R-:W-:Y:S02]  /*1590*/  FSETP.NEU.FTZ.AND P1, PT, |R3|, +INF , PT ;  /* 0x7f8000000300780b */ /* 0x000fe40003f3d200 */
[----:B------:R-:W-:-:S11]  /*15a0*/  FSETP.NEU.FTZ.AND P0, PT, |R0|, +INF , PT ;  /* 0x7f8000000000780b */ /* 0x000fd60003f1d200 */
[----:B------:R-:W-:Y:S05]  /*15b0*/  @!P1 BRA !P3, `(.L_x_62) ;  /* 0x00000004002c9947 */ /* 0x000fea0005800000 */
[----:B------:R-:W-:-:S04]  /*15c0*/  LOP3.LUT P3, RZ, R0, 0x7fffffff, RZ, 0xc0, !PT ;  /* 0x7fffffff00ff7812 */ /* 0x000fc8000786c0ff */
[----:B------:R-:W-:-:S13]  /*15d0*/  PLOP3.LUT P1, PT, P1, P3, PT, 0x2f, 0xf2 ;  /* 0x0000000000f2781c */ /* 0x000fda0000f26577 */
[----:B------:R-:W-:Y:S05]  /*15e0*/  @P1 BRA `(.L_x_63) ;  /* 0x0000000400181947 */ /* 0x000fea0003800000 */
[----:B------:R-:W-:-:S04]  /*15f0*/  LOP3.LUT P1, RZ, R23, 0x7fffffff, RZ, 0xc0, !PT ;  /* 0x7fffffff17ff7812 */ /* 0x000fc8000782c0ff */
[----:B------:R-:W-:-:S13]  /*1600*/  PLOP3.LUT P0, PT, P0, P1, PT, 0x2f, 0xf2 ;  /* 0x0000000000f2781c */ /* 0x000fda0000702577 */
[----:B------:R-:W-:Y:S05]  /*1610*/  @P0 BRA `(.L_x_64) ;  /* 0x0000000400000947 */ /* 0x000fea0003800000 */
[----:B------:R-:W-:Y:S02]  /*1620*/  ISETP.GE.AND P0, PT, R22, RZ, PT ;  /* 0x000000ff1600720c */ /* 0x000fe40003f06270 */
[----:B------:R-:W-:-:S11]  /*1630*/  ISETP.GE.AND P1, PT, R21, RZ, PT ;  /* 0x000000ff1500720c */ /* 0x000fd60003f26270 */
[----:B------:R-:W-:Y:S01]  /*1640*/  @P0 MOV R8, RZ ;  /* 0x000000ff00080202 */ /* 0x000fe20000000f00 */
[----:B------:R-:W-:Y:S02]  /*1650*/  @!P0 IMAD.MOV.U32 R8, RZ, RZ, -0x40 ;  /* 0xffffffc0ff088424 */ /* 0x000fe400078e00ff */
[----:B------:R-:W-:Y:S01]  /*1660*/  @!P0 FFMA R0, R0, 1.84467440737095516160e+19, RZ ;  /* 0x5f80000000008823 */ /* 0x000fe200000000ff */
[----:B------:R-:W-:Y:S02]  /*1670*/  @!P1 FFMA R23, R3, 1.84467440737095516160e+19, RZ ;  /* 0x5f80000003179823 */ /* 0x000fe400000000ff */
[----:B------:R-:W-:-:S07]  /*1680*/  @!P1 IADD3 R8, PT, PT, R8, 0x40, RZ ;  /* 0x0000004008089810 */ /* 0x000fce0007ffe0ff */
.L_x_60:
[----:B------:R-:W-:Y:S01]  /*1690*/  LEA R22, R7, 0xc0800000, 0x17 ;  /* 0xc080000007167811 */ /* 0x000fe200078eb8ff */
[----:B------:R-:W-:Y:S01]  /*16a0*/  BSSY.RECONVERGENT B3, `(.L_x_65) ;  /* 0x0000036000037945 */ /* 0x000fe20003800200 */
[----:B------:R-:W-:-:S03]  /*16b0*/  IADD3 R9, PT, PT, R9, -0x7f, RZ ;  /* 0xffffff8109097810 */ /* 0x000fc60007ffe0ff */
[----:B------:R-:W-:Y:S02]  /*16c0*/  IMAD.IADD R25, R23, 0x1, -R22 ;  /* 0x0000000117197824 */ /* 0x000fe400078e0a16 */
[C---:B------:R-:W-:Y:S01]  /*16d0*/  IMAD R0, R9.reuse, -0x800000, R0 ;  /* 0xff80000009007824 */ /* 0x040fe200078e0200 */
[----:B------:R-:W-:Y:S01]  /*16e0*/  IADD3 R9, PT, PT, R9, 0x7f, -R7 ;  /* 0x0000007f09097810 */ /* 0x000fe20007ffe807 */
[----:B------:R-:W0:Y:S01]  /*16f0*/  MUFU.RCP R22, R25 ;  /* 0x0000001900167308 */ /* 0x000e220000001000 */
[----:B------:R-:W-:-:S03]  /*1700*/  FADD.FTZ R21, -R25, -RZ ;  /* 0x800000ff19157221 */ /* 0x000fc60000010100 */
[----:B------:R-:W-:Y:S02]  /*1710*/  IMAD.IADD R9, R9, 0x1, R8 ;  /* 0x0000000109097824 */ /* 0x000fe400078e0208 */
[----:B0-----:R-:W-:-:S04]  /*1720*/  FFMA R23, R22, R21, 1 ;  /* 0x3f80000016177423 */ /* 0x001fc80000000015 */
[----:B------:R-:W-:-:S04]  /*1730*/  FFMA R23, R22, R23, R22 ;  /* 0x0000001716177223 */ /* 0x000fc80000000016 */
[----:B------:R-:W-:-:S04]  /*1740*/  FFMA R22, R0, R23, RZ ;  /* 0x0000001700167223 */ /* 0x000fc800000000ff */
[----:B------:R-:W-:-:S04]  /*1750*/  FFMA R24, R21, R22, R0 ;  /* 0x0000001615187223 */ /* 0x000fc80000000000 */
[----:B------:R-:W-:-:S04]  /*1760*/  FFMA R24, R23, R24, R22 ;  /* 0x0000001817187223 */ /* 0x000fc80000000016 */
[----:B------:R-:W-:-:S04]  /*1770*/  FFMA R21, R21, R24, R0 ;  /* 0x0000001815157223 */ /* 0x000fc80000000000 */
[----:B------:R-:W-:-:S05]  /*1780*/  FFMA R0, R23, R21, R24 ;  /* 0x0000001517007223 */ /* 0x000fca0000000018 */
[----:B------:R-:W-:-:S04]  /*1790*/  SHF.R.U32.HI R7, RZ, 0x17, R0 ;  /* 0x00000017ff077819 */ /* 0x000fc80000011600 */
[----:B------:R-:W-:-:S04]  /*17a0*/  LOP3.LUT R8, R7, 0xff, RZ, 0xc0, !PT ;  /* 0x000000ff07087812 */ /* 0x000fc800078ec0ff */
[----:B------:R-:W-:-:S05]  /*17b0*/  IADD3 R7, PT, PT, R8, R9, RZ ;  /* 0x0000000908077210 */ /* 0x000fca0007ffe0ff */
[----:B------:R-:W-:-:S05]  /*17c0*/  VIADD R8, R7, 0xffffffff ;  /* 0xffffffff07087836 */ /* 0x000fca0000000000 */
[----:B------:R-:W-:-:S13]  /*17d0*/  ISETP.GE.U32.AND P0, PT, R8, 0xfe, PT ;  /* 0x000000fe0800780c */ /* 0x000fda0003f06070 */
[----:B------:R-:W-:Y:S05]  /*17e0*/  @!P0 BRA `(.L_x_66) ;  /* 0x0000000000808947 */ /* 0x000fea0003800000 */
[----:B------:R-:W-:-:S13]  /*17f0*/  ISETP.GT.AND P0, PT, R7, 0xfe, PT ;  /* 0x000000fe0700780c */ /* 0x000fda0003f04270 */
[----:B------:R-:W-:Y:S05]  /*1800*/  @P0 BRA `(.L_x_67) ;  /* 0x00000000006c0947 */ /* 0x000fea0003800000 */
[----:B------:R-:W-:-:S13]  /*1810*/  ISETP.GE.AND P0, PT, R7, 0x1, PT ;  /* 0x000000010700780c */ /* 0x000fda0003f06270 */
[----:B------:R-:W-:Y:S05]  /*1820*/  @P0 BRA `(.L_x_68) ;  /* 0x0000000000740947 */ /* 0x000fea0003800000 */
[----:B------:R-:W-:Y:S02]  /*1830*/  ISETP.GE.AND P0, PT, R7, -0x18, PT ;  /* 0xffffffe80700780c */ /* 0x000fe40003f06270 */
[----:B------:R-:W-:-:S11]  /*1840*/  LOP3.LUT R0, R0, 0x80000000, RZ, 0xc0, !PT ;  /* 0x8000000000007812 */ /* 0x000fd600078ec0ff */
[----:B------:R-:W-:Y:S05]  /*1850*/  @!P0 BRA `(.L_x_68) ;  /* 0x0000000000688947 */ /* 0x000fea0003800000 */
[CCC-:B------:R-:W-:Y:S01]  /*1860*/  FFMA.RZ R8, R23.reuse, R21.reuse, R24.reuse ;  /* 0x0000001517087223 */ /* 0x1c0fe2000000c018 */
[CCC-:B------:R-:W-:Y:S01]  /*1870*/  FFMA.RP R9, R23.reuse, R21.reuse, R24.reuse ;  /* 0x0000001517097223 */ /* 0x1c0fe20000008018 */
[----:B------:R-:W-:Y:S01]  /*1880*/  FFMA.RM R24, R23, R21, R24 ;  /* 0x0000001517187223 */ /* 0x000fe20000004018 */
[C---:B------:R-:W-:Y:S02]  /*1890*/  IADD3 R21, PT, PT, R7.reuse, 0x20, RZ ;  /* 0x0000002007157810 */ /* 0x040fe40007ffe0ff */
[----:B------:R-:W-:Y:S02]  /*18a0*/  LOP3.LUT R8, R8, 0x7fffff, RZ, 0xc0, !PT ;  /* 0x007fffff08087812 */ /* 0x000fe400078ec0ff */
[C---:B------:R-:W-:Y:S02]  /*18b0*/  ISETP.NE.AND P3, PT, R7.reuse, RZ, PT ;  /* 0x000000ff0700720c */ /* 0x040fe40003f65270 */
[----:B------:R-:W-:Y:S02]  /*18c0*/  LOP3.LUT R8, R8, 0x800000, RZ, 0xfc, !PT ;  /* 0x0080000008087812 */ /* 0x000fe400078efcff */
[----:B------:R-:W-:Y:S01]  /*18d0*/  ISETP.NE.AND P1, PT, R7, RZ, PT ;  /* 0x000000ff0700720c */ /* 0x000fe20003f25270 */
[----:B------:R-:W-:Y:S01]  /*18e0*/  IMAD.MOV R7, RZ, RZ, -R7 ;  /* 0x000000ffff077224 */ /* 0x000fe200078e0a07 */
[----:B------:R-:W-:-:S02]  /*18f0*/  SHF.L.U32 R21, R8, R21, RZ ;  /* 0x0000001508157219 */ /* 0x000fc400000006ff */
[----:B------:R-:W-:Y:S02]  /*1900*/  FSETP.NEU.FTZ.AND P0, PT, R9, R24, PT ;  /* 0x000000180900720b */ /* 0x000fe40003f1d000 */
[----:B------:R-:W-:Y:S02]  /*1910*/  SEL R7, R7, RZ, P3 ;  /* 0x000000ff07077207 */ /* 0x000fe40001800000 */
[----:B------:R-:W-:Y:S02]  /*1920*/  ISETP.NE.AND P1, PT, R21, RZ, P1 ;  /* 0x000000ff1500720c */ /* 0x000fe40000f25270 */
[----:B------:R-:W-:Y:S02]  /*1930*/  SHF.R.U32.HI R22, RZ, R7, R8 ;  /* 0x00000007ff167219 */ /* 0x000fe40000011608 */
[----:B------:R-:W-:Y:S02]  /*1940*/  PLOP3.LUT P0, PT, P0, P1, PT, 0xf8, 0x8f ;  /* 0x00000000008f781c */ /* 0x000fe40000703f70 */
[----:B------:R-:W-:-:S02]  /*1950*/  SHF.R.U32.HI R8, RZ, 0x1, R22 ;  /* 0x00000001ff087819 */ /* 0x000fc40000011616 */
[----:B------:R-:W-:-:S04]  /*1960*/  SEL R7, RZ, 0x1, !P0 ;  /* 0x00000001ff077807 */ /* 0x000fc80004000000 */
[----:B------:R-:W-:-:S04]  /*1970*/  LOP3.LUT R7, R7, 0x1, R8, 0xf8, !PT ;  /* 0x0000000107077812 */ /* 0x000fc800078ef808 */
[----:B------:R-:W-:-:S04]  /*1980*/  LOP3.LUT R7, R7, R22, RZ, 0xc0, !PT ;  /* 0x0000001607077212 */ /* 0x000fc800078ec0ff */
[----:B------:R-:W-:-:S04]  /*1990*/  IADD3 R7, PT, PT, R8, R7, RZ ;  /* 0x0000000708077210 */ /* 0x000fc80007ffe0ff */
[----:B------:R-:W-:Y:S01]  /*19a0*/  LOP3.LUT R0, R7, R0, RZ, 0xfc, !PT ;  /* 0x0000000007007212 */ /* 0x000fe200078efcff */
[----:B------:R-:W-:Y:S06]  /*19b0*/  BRA `(.L_x_68) ;  /* 0x0000000000107947 */ /* 0x000fec0003800000 */
.L_x_67:
[----:B------:R-:W-:-:S04]  /*19c0*/  LOP3.LUT R0, R0, 0x80000000, RZ, 0xc0, !PT ;  /* 0x8000000000007812 */ /* 0x000fc800078ec0ff */
[----:B------:R-:W-:Y:S01]  /*19d0*/  LOP3.LUT R0, R0, 0x7f800000, RZ, 0xfc, !PT ;  /* 0x7f80000000007812 */ /* 0x000fe200078efcff */
[----:B------:R-:W-:Y:S06]  /*19e0*/  BRA `(.L_x_68) ;  /* 0x0000000000047947 */ /* 0x000fec0003800000 */
.L_x_66:
[----:B------:R-:W-:-:S07]  /*19f0*/  IMAD R0, R9, 0x800000, R0 ;  /* 0x0080000009007824 */ /* 0x000fce00078e0200 */
.L_x_68:
[----:B------:R-:W-:Y:S05]  /*1a00*/  BSYNC.RECONVERGENT B3 ;  /* 0x0000000000037941 */ /* 0x000fea0003800200 */
.L_x_65:
[----:B------:R-:W-:Y:S05]  /*1a10*/  BRA `(.L_x_69) ;  /* 0x0000000000207947 */ /* 0x000fea0003800000 */
.L_x_64:
[----:B------:R-:W-:-:S04]  /*1a20*/  LOP3.LUT R0, R23, 0x80000000, R0, 0x48, !PT ;  /* 0x8000000017007812 */ /* 0x000fc800078e4800 */
[----:B------:R-:W-:Y:S01]  /*1a30*/  LOP3.LUT R0, R0, 0x7f800000, RZ, 0xfc, !PT ;  /* 0x7f80000000007812 */ /* 0x000fe200078efcff */
[----:B------:R-:W-:Y:S06]  /*1a40*/  BRA `(.L_x_69) ;  /* 0x0000000000147947 */ /* 0x000fec0003800000 */
.L_x_63:
[----:B------:R-:W-:Y:S01]  /*1a50*/  LOP3.LUT R0, R23, 0x80000000, R0, 0x48, !PT ;  /* 0x8000000017007812 */ /* 0x000fe200078e4800 */
[----:B------:R-:W-:Y:S06]  /*1a60*/  BRA `(.L_x_69) ;  /* 0x00000000000c7947 */ /* 0x000fec0003800000 */
.L_x_62:
[----:B------:R-:W0:Y:S01]  /*1a70*/  MUFU.RSQ R0, -QNAN ;  /* 0xffc0000000007908 */ /* 0x000e220000001400 */
[----:B------:R-:W-:Y:S05]  /*1a80*/  BRA `(.L_x_69) ;  /* 0x0000000000047947 */ /* 0x000fea0003800000 */
.L_x_61:
[----:B------:R-:W-:-:S07]  /*1a90*/  FADD.FTZ R0, R0, R3 ;  /* 0x0000000300007221 */ /* 0x000fce0000010000 */
.L_x_69:
[----:B------:R-:W-:Y:S05]  /*1aa0*/  BSYNC.RECONVERGENT B2 ;  /* 0x0000000000027941 */ /* 0x000fea0003800200 */
.L_x_59:
[----:B------:R-:W-:-:S04]  /*1ab0*/  HFMA2 R7, -RZ, RZ, 0, 0 ;  /* 0x00000000ff077431 */ /* 0x000fc800000001ff */
[----:B0-----:R-:W-:Y:S05]  /*1ac0*/  RET.REL.NODEC R6 `(rms_norm_f32) ;  /* 0xffffffe4064c7950 */ /* 0x001fea0003c3ffff */
.L_x_70:
        /* <DEDUP_REMOVED lines=11> */
.L_x_74:


//--------------------- .nv.shared.rms_norm_fb16  --------------------------
	.section	.nv.shared.rms_norm_fb16,"aw",@nobits
	.sectionflags	@""
	.align	16
	.zero		1024


//--------------------- .nv.shared.reserved.0     --------------------------
	.section	.nv.shared.reserved.0,"aw",@nobits
	.weak		__nv_reservedSMEM_offset_0_alias
	.size		__nv_reservedSMEM_offset_0_alias, 0, 64
	.other		__nv_reservedSMEM_offset_0_alias,@"STO_CUDA_RESERVED_SHARED STV_DEFAULT"
__nv_reservedSMEM_offset_0_alias:
	.zero		0
	.zero		64


//--------------------- .nv.shared.rms_norm_f16   --------------------------
	.section	.nv.shared.rms_norm_f16,"aw",@nobits
	.sectionflags	@""
	.align	16
	.zero		1024


//--------------------- .nv.shared.rms_norm_f32   --------------------------
	.section	.nv.shared.rms_norm_f32,"aw",@nobits
	.sectionflags	@""
	.align	16
	.zero		1024


//--------------------- .nv.constant0.rms_norm_fb16 --------------------------
	.section	.nv.constant0.rms_norm_fb16,"a",@progbits
	.sectionflags	@""
	.align	4
.nv.constant0.rms_norm_fb16:
	.zero		932


//--------------------- .nv.constant0.rms_norm_f16 --------------------------
	.section	.nv.constant0.rms_norm_f16,"a",@progbits
	.sectionflags	@""
	.align	4
.nv.constant0.rms_norm_f16:
	.zero		932


//--------------------- .nv.constant0.rms_norm_f32 --------------------------
	.section	.nv.constant0.rms_norm_f32,"a",@progbits
	.sectionflags	@""
	.align	4
.nv.constant0.rms_norm_f32:
	.zero		932


//--------------------- SYMBOLS --------------------------

	.type		.nv.reservedSmem.offset0,@object
	.size		.nv.reservedSmem.offset0,0x4
	.type		.nv.reservedSmem.cap,@object
	.size		.nv.reservedSmem.cap,0x4
